//
// Generated by NVIDIA NVVM Compiler
//
// Compiler Build ID: CL-36424714
// Cuda compilation tools, release 13.0, V13.0.88
// Based on NVVM 20.0.0
//

.version 9.0
.target sm_100
.address_size 64

	// .globl	my_kernel_kernel0
// _ZZ17my_kernel_kernel0E18PaddedInput_shared has been demoted
// _ZZ17my_kernel_kernel0E18placeholder_shared has been demoted

.visible .entry my_kernel_kernel0(
	.param .u64 .ptr .align 1 my_kernel_kernel0_param_0,
	.param .u64 .ptr .align 1 my_kernel_kernel0_param_1,
	.param .u64 .ptr .align 1 my_kernel_kernel0_param_2,
	.param .u64 .ptr .align 1 my_kernel_kernel0_param_3,
	.param .u64 .ptr .align 1 my_kernel_kernel0_param_4
)
{
	.local .align 16 .b8 	__local_depot0[1024];
	.reg .b64 	%SP;
	.reg .b64 	%SPL;
	.reg .pred 	%p<5>;
	.reg .b16 	%rs<135>;
	.reg .b32 	%r<321>;
	.reg .b32 	%f<452>;
	.reg .b64 	%rd<110>;
	// demoted variable
	.shared .align 4 .b8 _ZZ17my_kernel_kernel0E18PaddedInput_shared[392];
	// demoted variable
	.shared .align 4 .b8 _ZZ17my_kernel_kernel0E18placeholder_shared[512];
	mov.u64 	%SPL, __local_depot0;
	add.u64 	%rd16, %SPL, 0;
	mov.f32 	%f65, 0f00000000;
	st.local.v4.f32 	[%rd16], {%f65, %f65, %f65, %f65};
	st.local.v4.f32 	[%rd16+16], {%f65, %f65, %f65, %f65};
	st.local.v4.f32 	[%rd16+32], {%f65, %f65, %f65, %f65};
	st.local.v4.f32 	[%rd16+48], {%f65, %f65, %f65, %f65};
	st.local.v4.f32 	[%rd16+64], {%f65, %f65, %f65, %f65};
	st.local.v4.f32 	[%rd16+80], {%f65, %f65, %f65, %f65};
	st.local.v4.f32 	[%rd16+96], {%f65, %f65, %f65, %f65};
	st.local.v4.f32 	[%rd16+112], {%f65, %f65, %f65, %f65};
	add.s64 	%rd108, %rd16, 128;
	st.local.v4.f32 	[%rd16+128], {%f65, %f65, %f65, %f65};
	st.local.v4.f32 	[%rd16+144], {%f65, %f65, %f65, %f65};
	st.local.v4.f32 	[%rd16+160], {%f65, %f65, %f65, %f65};
	st.local.v4.f32 	[%rd16+176], {%f65, %f65, %f65, %f65};
	st.local.v4.f32 	[%rd16+192], {%f65, %f65, %f65, %f65};
	st.local.v4.f32 	[%rd16+208], {%f65, %f65, %f65, %f65};
	st.local.v4.f32 	[%rd16+224], {%f65, %f65, %f65, %f65};
	st.local.v4.f32 	[%rd16+240], {%f65, %f65, %f65, %f65};
	st.local.v4.f32 	[%rd16+256], {%f65, %f65, %f65, %f65};
	st.local.v4.f32 	[%rd16+272], {%f65, %f65, %f65, %f65};
	st.local.v4.f32 	[%rd16+288], {%f65, %f65, %f65, %f65};
	st.local.v4.f32 	[%rd16+304], {%f65, %f65, %f65, %f65};
	st.local.v4.f32 	[%rd16+320], {%f65, %f65, %f65, %f65};
	st.local.v4.f32 	[%rd16+336], {%f65, %f65, %f65, %f65};
	st.local.v4.f32 	[%rd16+352], {%f65, %f65, %f65, %f65};
	st.local.v4.f32 	[%rd16+368], {%f65, %f65, %f65, %f65};
	st.local.v4.f32 	[%rd16+384], {%f65, %f65, %f65, %f65};
	st.local.v4.f32 	[%rd16+400], {%f65, %f65, %f65, %f65};
	st.local.v4.f32 	[%rd16+416], {%f65, %f65, %f65, %f65};
	st.local.v4.f32 	[%rd16+432], {%f65, %f65, %f65, %f65};
	st.local.v4.f32 	[%rd16+448], {%f65, %f65, %f65, %f65};
	st.local.v4.f32 	[%rd16+464], {%f65, %f65, %f65, %f65};
	st.local.v4.f32 	[%rd16+480], {%f65, %f65, %f65, %f65};
	st.local.v4.f32 	[%rd16+496], {%f65, %f65, %f65, %f65};
	st.local.v4.f32 	[%rd16+512], {%f65, %f65, %f65, %f65};
	st.local.v4.f32 	[%rd16+528], {%f65, %f65, %f65, %f65};
	st.local.v4.f32 	[%rd16+544], {%f65, %f65, %f65, %f65};
	st.local.v4.f32 	[%rd16+560], {%f65, %f65, %f65, %f65};
	st.local.v4.f32 	[%rd16+576], {%f65, %f65, %f65, %f65};
	st.local.v4.f32 	[%rd16+592], {%f65, %f65, %f65, %f65};
	st.local.v4.f32 	[%rd16+608], {%f65, %f65, %f65, %f65};
	st.local.v4.f32 	[%rd16+624], {%f65, %f65, %f65, %f65};
	st.local.v4.f32 	[%rd16+640], {%f65, %f65, %f65, %f65};
	st.local.v4.f32 	[%rd16+656], {%f65, %f65, %f65, %f65};
	st.local.v4.f32 	[%rd16+672], {%f65, %f65, %f65, %f65};
	st.local.v4.f32 	[%rd16+688], {%f65, %f65, %f65, %f65};
	st.local.v4.f32 	[%rd16+704], {%f65, %f65, %f65, %f65};
	st.local.v4.f32 	[%rd16+720], {%f65, %f65, %f65, %f65};
	st.local.v4.f32 	[%rd16+736], {%f65, %f65, %f65, %f65};
	st.local.v4.f32 	[%rd16+752], {%f65, %f65, %f65, %f65};
	st.local.v4.f32 	[%rd16+768], {%f65, %f65, %f65, %f65};
	st.local.v4.f32 	[%rd16+784], {%f65, %f65, %f65, %f65};
	st.local.v4.f32 	[%rd16+800], {%f65, %f65, %f65, %f65};
	st.local.v4.f32 	[%rd16+816], {%f65, %f65, %f65, %f65};
	st.local.v4.f32 	[%rd16+832], {%f65, %f65, %f65, %f65};
	st.local.v4.f32 	[%rd16+848], {%f65, %f65, %f65, %f65};
	st.local.v4.f32 	[%rd16+864], {%f65, %f65, %f65, %f65};
	st.local.v4.f32 	[%rd16+880], {%f65, %f65, %f65, %f65};
	st.local.v4.f32 	[%rd16+896], {%f65, %f65, %f65, %f65};
	st.local.v4.f32 	[%rd16+912], {%f65, %f65, %f65, %f65};
	st.local.v4.f32 	[%rd16+928], {%f65, %f65, %f65, %f65};
	st.local.v4.f32 	[%rd16+944], {%f65, %f65, %f65, %f65};
	st.local.v4.f32 	[%rd16+960], {%f65, %f65, %f65, %f65};
	st.local.v4.f32 	[%rd16+976], {%f65, %f65, %f65, %f65};
	st.local.v4.f32 	[%rd16+992], {%f65, %f65, %f65, %f65};
	st.local.v4.f32 	[%rd16+1008], {%f65, %f65, %f65, %f65};
	mov.u32 	%r50, %ctaid.x;
	mov.u32 	%r51, %tid.x;
	shr.u32 	%r52, %r51, 1;
	add.s32 	%r53, %r52, %r51;
	and.b32  	%r54, %r51, 1;
	xor.b32  	%r55, %r54, 1;
	mul.lo.s32 	%r56, %r51, 3;
	add.s32 	%r57, %r56, 1;
	shl.b32 	%r58, %r50, 12;
	and.b32  	%r59, %r58, 2147418112;
	cvt.u16.u32 	%rs1, %r56;
	add.s16 	%rs2, %rs1, 12;
	mul.hi.u16 	%rs3, %rs2, 9363;
	shr.u16 	%rs4, %rs3, 1;
	mul.wide.u16 	%r60, %rs4, 8192;
	shl.b32 	%r61, %r50, 9;
	and.b32  	%r62, %r61, 4096;
	cvt.u16.u32 	%rs5, %r53;
	add.s16 	%rs6, %rs5, 6;
	mul.hi.u16 	%rs7, %rs6, 9363;
	mul.lo.s16 	%rs8, %rs7, 7;
	sub.s16 	%rs9, %rs6, %rs8;
	mul.wide.u16 	%r63, %rs9, 512;
	or.b32  	%r64, %r59, %r54;
	or.b32  	%r65, %r64, %r62;
	add.s32 	%r66, %r65, %r60;
	or.b32  	%r1, %r66, %r63;
	mul.lo.s16 	%rs10, %rs4, 14;
	sub.s16 	%rs11, %rs2, %rs10;
	cvt.u32.u16 	%r67, %rs11;
	mul.wide.u16 	%r68, %rs9, 2;
	add.s32 	%r69, %r56, %r54;
	sub.s32 	%r70, %r69, %r67;
	add.s32 	%r71, %r70, %r68;
	shl.b32 	%r72, %r71, 2;
	mov.u32 	%r73, _ZZ17my_kernel_kernel0E18PaddedInput_shared;
	add.s32 	%r2, %r73, %r72;
	add.s16 	%rs12, %rs1, 13;
	mul.hi.u16 	%rs13, %rs12, 9363;
	shr.u16 	%rs14, %rs13, 1;
	mul.wide.u16 	%r74, %rs14, 8192;
	shr.u32 	%r75, %r57, 1;
	cvt.u16.u32 	%rs15, %r75;
	add.s16 	%rs16, %rs15, 6;
	mul.hi.u16 	%rs17, %rs16, 9363;
	mul.lo.s16 	%rs18, %rs17, 7;
	sub.s16 	%rs19, %rs16, %rs18;
	mul.wide.u16 	%r76, %rs19, 512;
	or.b32  	%r77, %r55, %r59;
	or.b32  	%r78, %r77, %r62;
	add.s32 	%r79, %r78, %r74;
	or.b32  	%r3, %r79, %r76;
	mul.lo.s16 	%rs20, %rs14, 14;
	sub.s16 	%rs21, %rs12, %rs20;
	cvt.u32.u16 	%r80, %rs21;
	mul.wide.u16 	%r81, %rs19, 2;
	add.s32 	%r82, %r55, %r56;
	sub.s32 	%r83, %r82, %r80;
	add.s32 	%r84, %r83, %r81;
	shl.b32 	%r85, %r84, 2;
	add.s32 	%r4, %r73, %r85;
	add.s16 	%rs22, %rs1, 24;
	mul.hi.u16 	%rs23, %rs22, 9363;
	shr.u16 	%rs24, %rs23, 1;
	mul.wide.u16 	%r86, %rs24, 8192;
	add.s16 	%rs25, %rs5, 5;
	mul.hi.u16 	%rs26, %rs25, 9363;
	mul.lo.s16 	%rs27, %rs26, 7;
	sub.s16 	%rs28, %rs25, %rs27;
	mul.wide.u16 	%r87, %rs28, 512;
	add.s32 	%r88, %r65, %r86;
	or.b32  	%r5, %r88, %r87;
	mul.lo.s16 	%rs29, %rs24, 14;
	sub.s16 	%rs30, %rs22, %rs29;
	cvt.u32.u16 	%r89, %rs30;
	mul.wide.u16 	%r90, %rs28, 2;
	sub.s32 	%r91, %r69, %r89;
	add.s32 	%r92, %r91, %r90;
	shl.b32 	%r93, %r92, 2;
	add.s32 	%r6, %r73, %r93;
	add.s16 	%rs31, %rs1, 25;
	mul.hi.u16 	%rs32, %rs31, 9363;
	shr.u16 	%rs33, %rs32, 1;
	mul.wide.u16 	%r94, %rs33, 8192;
	add.s16 	%rs34, %rs15, 5;
	mul.hi.u16 	%rs35, %rs34, 9363;
	mul.lo.s16 	%rs36, %rs35, 7;
	sub.s16 	%rs37, %rs34, %rs36;
	mul.wide.u16 	%r95, %rs37, 512;
	add.s32 	%r96, %r78, %r94;
	or.b32  	%r7, %r96, %r95;
	mul.lo.s16 	%rs38, %rs33, 14;
	sub.s16 	%rs39, %rs31, %rs38;
	cvt.u32.u16 	%r97, %rs39;
	mul.wide.u16 	%r98, %rs37, 2;
	sub.s32 	%r99, %r82, %r97;
	add.s32 	%r100, %r99, %r98;
	shl.b32 	%r101, %r100, 2;
	add.s32 	%r8, %r73, %r101;
	add.s16 	%rs40, %rs1, 26;
	mul.hi.u16 	%rs41, %rs40, 9363;
	shr.u16 	%rs42, %rs41, 1;
	mul.wide.u16 	%r102, %rs42, 8192;
	add.s32 	%r103, %r65, %r102;
	or.b32  	%r9, %r103, %r63;
	mul.lo.s16 	%rs43, %rs42, 14;
	sub.s16 	%rs44, %rs40, %rs43;
	cvt.u32.u16 	%r104, %rs44;
	sub.s32 	%r105, %r69, %r104;
	add.s32 	%r106, %r105, %r68;
	shl.b32 	%r107, %r106, 2;
	add.s32 	%r10, %r73, %r107;
	add.s16 	%rs45, %rs1, 36;
	mul.hi.u16 	%rs46, %rs45, 9363;
	shr.u16 	%rs47, %rs46, 1;
	mul.wide.u16 	%r108, %rs47, 8192;
	add.s16 	%rs48, %rs5, 4;
	mul.hi.u16 	%rs49, %rs48, 9363;
	mul.lo.s16 	%rs50, %rs49, 7;
	sub.s16 	%rs51, %rs48, %rs50;
	mul.wide.u16 	%r109, %rs51, 512;
	add.s32 	%r110, %r65, %r108;
	or.b32  	%r11, %r110, %r109;
	mul.lo.s16 	%rs52, %rs47, 14;
	sub.s16 	%rs53, %rs45, %rs52;
	cvt.u32.u16 	%r111, %rs53;
	mul.wide.u16 	%r112, %rs51, 2;
	sub.s32 	%r113, %r69, %r111;
	add.s32 	%r114, %r113, %r112;
	shl.b32 	%r115, %r114, 2;
	add.s32 	%r12, %r73, %r115;
	add.s16 	%rs54, %rs1, 37;
	mul.hi.u16 	%rs55, %rs54, 9363;
	shr.u16 	%rs56, %rs55, 1;
	mul.wide.u16 	%r116, %rs56, 8192;
	add.s16 	%rs57, %rs15, 4;
	mul.hi.u16 	%rs58, %rs57, 9363;
	mul.lo.s16 	%rs59, %rs58, 7;
	sub.s16 	%rs60, %rs57, %rs59;
	mul.wide.u16 	%r117, %rs60, 512;
	add.s32 	%r118, %r78, %r116;
	or.b32  	%r13, %r118, %r117;
	mul.lo.s16 	%rs61, %rs56, 14;
	sub.s16 	%rs62, %rs54, %rs61;
	cvt.u32.u16 	%r119, %rs62;
	mul.wide.u16 	%r120, %rs60, 2;
	sub.s32 	%r121, %r82, %r119;
	add.s32 	%r122, %r121, %r120;
	shl.b32 	%r123, %r122, 2;
	add.s32 	%r14, %r73, %r123;
	add.s16 	%rs63, %rs1, 38;
	mul.hi.u16 	%rs64, %rs63, 9363;
	shr.u16 	%rs65, %rs64, 1;
	mul.wide.u16 	%r124, %rs65, 8192;
	add.s32 	%r125, %r65, %r124;
	or.b32  	%r15, %r125, %r87;
	mul.lo.s16 	%rs66, %rs65, 14;
	sub.s16 	%rs67, %rs63, %rs66;
	cvt.u32.u16 	%r126, %rs67;
	sub.s32 	%r127, %r69, %r126;
	add.s32 	%r128, %r127, %r90;
	shl.b32 	%r129, %r128, 2;
	add.s32 	%r16, %r73, %r129;
	add.s16 	%rs68, %rs1, 48;
	mul.hi.u16 	%rs69, %rs68, 9363;
	shr.u16 	%rs70, %rs69, 1;
	mul.wide.u16 	%r130, %rs70, 8192;
	add.s16 	%rs71, %rs5, 3;
	mul.hi.u16 	%rs72, %rs71, 9363;
	mul.lo.s16 	%rs73, %rs72, 7;
	sub.s16 	%rs74, %rs71, %rs73;
	mul.wide.u16 	%r131, %rs74, 512;
	add.s32 	%r132, %r65, %r130;
	or.b32  	%r17, %r132, %r131;
	mul.lo.s16 	%rs75, %rs70, 14;
	sub.s16 	%rs76, %rs68, %rs75;
	cvt.u32.u16 	%r133, %rs76;
	mul.wide.u16 	%r134, %rs74, 2;
	sub.s32 	%r135, %r69, %r133;
	add.s32 	%r136, %r135, %r134;
	shl.b32 	%r137, %r136, 2;
	add.s32 	%r18, %r73, %r137;
	add.s16 	%rs77, %rs1, 49;
	mul.hi.u16 	%rs78, %rs77, 9363;
	shr.u16 	%rs79, %rs78, 1;
	mul.wide.u16 	%r138, %rs79, 8192;
	add.s16 	%rs80, %rs15, 3;
	mul.hi.u16 	%rs81, %rs80, 9363;
	mul.lo.s16 	%rs82, %rs81, 7;
	sub.s16 	%rs83, %rs80, %rs82;
	mul.wide.u16 	%r139, %rs83, 512;
	add.s32 	%r140, %r78, %r138;
	or.b32  	%r19, %r140, %r139;
	mul.lo.s16 	%rs84, %rs79, 14;
	sub.s16 	%rs85, %rs77, %rs84;
	cvt.u32.u16 	%r141, %rs85;
	mul.wide.u16 	%r142, %rs83, 2;
	sub.s32 	%r143, %r82, %r141;
	add.s32 	%r144, %r143, %r142;
	shl.b32 	%r145, %r144, 2;
	add.s32 	%r20, %r73, %r145;
	add.s16 	%rs86, %rs1, 50;
	mul.hi.u16 	%rs87, %rs86, 9363;
	shr.u16 	%rs88, %rs87, 1;
	mul.wide.u16 	%r146, %rs88, 8192;
	add.s32 	%r147, %r65, %r146;
	or.b32  	%r21, %r147, %r109;
	mul.lo.s16 	%rs89, %rs88, 14;
	sub.s16 	%rs90, %rs86, %rs89;
	cvt.u32.u16 	%r148, %rs90;
	sub.s32 	%r149, %r69, %r148;
	add.s32 	%r150, %r149, %r112;
	shl.b32 	%r151, %r150, 2;
	add.s32 	%r22, %r73, %r151;
	add.s16 	%rs91, %rs1, 60;
	mul.hi.u16 	%rs92, %rs91, 9363;
	shr.u16 	%rs93, %rs92, 1;
	mul.wide.u16 	%r152, %rs93, 8192;
	add.s32 	%r153, %r53, 2;
	shl.b32 	%r154, %r153, 9;
	add.s32 	%r155, %r65, %r154;
	add.s32 	%r23, %r155, %r152;
	mul.lo.s16 	%rs94, %rs93, 14;
	sub.s16 	%rs95, %rs91, %rs94;
	cvt.u32.u16 	%r156, %rs95;
	shl.b32 	%r157, %r153, 1;
	add.s32 	%r158, %r69, %r157;
	sub.s32 	%r159, %r158, %r156;
	shl.b32 	%r160, %r159, 2;
	add.s32 	%r24, %r73, %r160;
	add.s16 	%rs96, %rs1, 61;
	mul.hi.u16 	%rs97, %rs96, 9363;
	shr.u16 	%rs98, %rs97, 1;
	mul.wide.u16 	%r161, %rs98, 8192;
	add.s16 	%rs99, %rs15, 2;
	mul.hi.u16 	%rs100, %rs99, 9363;
	mul.lo.s16 	%rs101, %rs100, 7;
	sub.s16 	%rs102, %rs99, %rs101;
	mul.wide.u16 	%r162, %rs102, 512;
	add.s32 	%r163, %r78, %r161;
	or.b32  	%r25, %r163, %r162;
	mul.lo.s16 	%rs103, %rs98, 14;
	sub.s16 	%rs104, %rs96, %rs103;
	cvt.u32.u16 	%r164, %rs104;
	mul.wide.u16 	%r165, %rs102, 2;
	sub.s32 	%r166, %r82, %r164;
	add.s32 	%r167, %r166, %r165;
	shl.b32 	%r168, %r167, 2;
	add.s32 	%r26, %r73, %r168;
	add.s16 	%rs105, %rs1, 62;
	mul.hi.u16 	%rs106, %rs105, 9363;
	shr.u16 	%rs107, %rs106, 1;
	mul.wide.u16 	%r169, %rs107, 8192;
	add.s32 	%r170, %r65, %r169;
	or.b32  	%r27, %r170, %r131;
	mul.lo.s16 	%rs108, %rs107, 14;
	sub.s16 	%rs109, %rs105, %rs108;
	cvt.u32.u16 	%r171, %rs109;
	sub.s32 	%r172, %r69, %r171;
	add.s32 	%r173, %r172, %r134;
	shl.b32 	%r174, %r173, 2;
	add.s32 	%r28, %r73, %r174;
	add.s16 	%rs110, %rs1, 72;
	mul.hi.u16 	%rs111, %rs110, 9363;
	shr.u16 	%rs112, %rs111, 1;
	mul.wide.u16 	%r175, %rs112, 8192;
	add.s32 	%r176, %r155, -512;
	add.s32 	%r29, %r176, %r175;
	mul.lo.s16 	%rs113, %rs112, 14;
	sub.s16 	%rs114, %rs110, %rs113;
	cvt.u32.u16 	%r177, %rs114;
	add.s32 	%r178, %r158, -2;
	sub.s32 	%r179, %r178, %r177;
	shl.b32 	%r180, %r179, 2;
	add.s32 	%r30, %r73, %r180;
	add.s16 	%rs115, %rs1, 73;
	mul.hi.u16 	%rs116, %rs115, 9363;
	shr.u16 	%rs117, %rs116, 1;
	mul.wide.u16 	%r181, %rs117, 8192;
	shl.b32 	%r182, %r75, 9;
	add.s32 	%r183, %r182, %r78;
	add.s32 	%r184, %r183, %r181;
	add.s32 	%r31, %r184, 512;
	mul.lo.s16 	%rs118, %rs117, 14;
	sub.s16 	%rs119, %rs115, %rs118;
	cvt.u32.u16 	%r185, %rs119;
	add.s32 	%r186, %r56, 3;
	and.b32  	%r187, %r186, 8190;
	add.s32 	%r188, %r82, %r187;
	sub.s32 	%r189, %r188, %r185;
	shl.b32 	%r190, %r189, 2;
	add.s32 	%r32, %r73, %r190;
	add.s16 	%rs120, %rs1, 74;
	mul.hi.u16 	%rs121, %rs120, 9363;
	shr.u16 	%rs122, %rs121, 1;
	mul.wide.u16 	%r191, %rs122, 8192;
	add.s32 	%r33, %r155, %r191;
	mul.lo.s16 	%rs123, %rs122, 14;
	sub.s16 	%rs124, %rs120, %rs123;
	cvt.u32.u16 	%r192, %rs124;
	sub.s32 	%r193, %r158, %r192;
	shl.b32 	%r194, %r193, 2;
	add.s32 	%r34, %r73, %r194;
	add.s32 	%r195, %r56, 85;
	cvt.u16.u32 	%rs125, %r195;
	mul.hi.u16 	%rs126, %rs125, 9363;
	shr.u16 	%rs127, %rs126, 1;
	mul.wide.u16 	%r35, %rs127, 8192;
	mul.lo.s16 	%rs128, %rs127, 14;
	sub.s16 	%rs129, %rs125, %rs128;
	cvt.u32.u16 	%r196, %rs129;
	add.s32 	%r197, %r195, %r56;
	sub.s32 	%r198, %r197, %r196;
	shl.b32 	%r199, %r198, 2;
	add.s32 	%r36, %r73, %r199;
	add.s16 	%rs130, %rs1, 86;
	mul.hi.u16 	%rs131, %rs130, 9363;
	shr.u16 	%rs132, %rs131, 1;
	mul.wide.u16 	%r200, %rs132, 8192;
	add.s32 	%r37, %r176, %r200;
	mul.lo.s16 	%rs133, %rs132, 14;
	sub.s16 	%rs134, %rs130, %rs133;
	cvt.u32.u16 	%r201, %rs134;
	sub.s32 	%r202, %r178, %r201;
	shl.b32 	%r203, %r202, 2;
	add.s32 	%r38, %r73, %r203;
	mov.b32 	%r318, 0;
$L__BB0_1:
	ld.param.u64 	%rd102, [my_kernel_kernel0_param_0];
	mov.u32 	%r40, %tid.x;
	setp.ne.s32 	%p1, %r40, 0;
	bar.sync 	0;
	shl.b32 	%r41, %r318, 1;
	shr.u32 	%r204, %r40, 1;
	add.s32 	%r205, %r204, %r40;
	shl.b32 	%r206, %r205, 9;
	and.b32  	%r207, %r40, 1;
	or.b32  	%r208, %r206, %r207;
	mov.u32 	%r42, %ctaid.x;
	and.b32  	%r209, %r42, 524272;
	shr.u32 	%r210, %r42, 3;
	and.b32  	%r43, %r210, 1;
	or.b32  	%r211, %r43, %r209;
	shl.b32 	%r212, %r211, 12;
	add.s32 	%r213, %r208, %r212;
	add.s32 	%r214, %r213, %r41;
	cvta.to.global.u64 	%rd2, %rd102;
	mul.wide.u32 	%rd17, %r214, 4;
	add.s64 	%rd18, %rd2, %rd17;
	ld.global.nc.f32 	%f66, [%rd18];
	mov.u32 	%r215, _ZZ17my_kernel_kernel0E18PaddedInput_shared;
	mad.lo.s32 	%r216, %r40, 12, %r215;
	st.shared.f32 	[%r216], %f66;
	mad.lo.s32 	%r217, %r40, 768, 256;
	and.b32  	%r218, %r217, 2096640;
	xor.b32  	%r219, %r207, 1;
	or.b32  	%r220, %r218, %r219;
	add.s32 	%r221, %r220, %r212;
	add.s32 	%r222, %r221, %r41;
	mul.wide.u32 	%rd19, %r222, 4;
	add.s64 	%rd20, %rd2, %rd19;
	ld.global.nc.f32 	%f67, [%rd20];
	st.shared.f32 	[%r216+4], %f67;
	ld.global.nc.f32 	%f68, [%rd18+2048];
	st.shared.f32 	[%r216+8], %f68;
	add.s32 	%r223, %r1, %r41;
	mul.wide.u32 	%rd21, %r223, 4;
	add.s64 	%rd22, %rd2, %rd21;
	ld.global.nc.f32 	%f69, [%rd22];
	st.shared.f32 	[%r2+48], %f69;
	add.s32 	%r224, %r3, %r41;
	mul.wide.u32 	%rd23, %r224, 4;
	add.s64 	%rd24, %rd2, %rd23;
	ld.global.nc.f32 	%f70, [%rd24];
	st.shared.f32 	[%r4+52], %f70;
	ld.global.nc.f32 	%f71, [%rd18+32768];
	st.shared.f32 	[%r216+56], %f71;
	add.s32 	%r225, %r5, %r41;
	mul.wide.u32 	%rd25, %r225, 4;
	add.s64 	%rd26, %rd2, %rd25;
	ld.global.nc.f32 	%f72, [%rd26];
	st.shared.f32 	[%r6+96], %f72;
	add.s32 	%r226, %r7, %r41;
	mul.wide.u32 	%rd27, %r226, 4;
	add.s64 	%rd28, %rd2, %rd27;
	ld.global.nc.f32 	%f73, [%rd28];
	st.shared.f32 	[%r8+100], %f73;
	add.s32 	%r227, %r9, %r41;
	mul.wide.u32 	%rd29, %r227, 4;
	add.s64 	%rd30, %rd2, %rd29;
	ld.global.nc.f32 	%f74, [%rd30];
	st.shared.f32 	[%r10+104], %f74;
	add.s32 	%r228, %r11, %r41;
	mul.wide.u32 	%rd31, %r228, 4;
	add.s64 	%rd32, %rd2, %rd31;
	ld.global.nc.f32 	%f75, [%rd32];
	st.shared.f32 	[%r12+144], %f75;
	add.s32 	%r229, %r13, %r41;
	mul.wide.u32 	%rd33, %r229, 4;
	add.s64 	%rd34, %rd2, %rd33;
	ld.global.nc.f32 	%f76, [%rd34];
	st.shared.f32 	[%r14+148], %f76;
	add.s32 	%r230, %r15, %r41;
	mul.wide.u32 	%rd35, %r230, 4;
	add.s64 	%rd36, %rd2, %rd35;
	ld.global.nc.f32 	%f77, [%rd36];
	st.shared.f32 	[%r16+152], %f77;
	add.s32 	%r231, %r17, %r41;
	mul.wide.u32 	%rd37, %r231, 4;
	add.s64 	%rd38, %rd2, %rd37;
	ld.global.nc.f32 	%f78, [%rd38];
	st.shared.f32 	[%r18+192], %f78;
	add.s32 	%r232, %r19, %r41;
	mul.wide.u32 	%rd39, %r232, 4;
	add.s64 	%rd40, %rd2, %rd39;
	ld.global.nc.f32 	%f79, [%rd40];
	st.shared.f32 	[%r20+196], %f79;
	add.s32 	%r233, %r21, %r41;
	mul.wide.u32 	%rd41, %r233, 4;
	add.s64 	%rd42, %rd2, %rd41;
	ld.global.nc.f32 	%f80, [%rd42];
	st.shared.f32 	[%r22+200], %f80;
	add.s32 	%r234, %r23, %r41;
	mul.wide.u32 	%rd43, %r234, 4;
	add.s64 	%rd44, %rd2, %rd43;
	ld.global.nc.f32 	%f81, [%rd44];
	st.shared.f32 	[%r24+240], %f81;
	add.s32 	%r235, %r25, %r41;
	mul.wide.u32 	%rd45, %r235, 4;
	add.s64 	%rd46, %rd2, %rd45;
	ld.global.nc.f32 	%f82, [%rd46];
	st.shared.f32 	[%r26+244], %f82;
	add.s32 	%r236, %r27, %r41;
	mul.wide.u32 	%rd47, %r236, 4;
	add.s64 	%rd48, %rd2, %rd47;
	ld.global.nc.f32 	%f83, [%rd48];
	st.shared.f32 	[%r28+248], %f83;
	add.s32 	%r237, %r29, %r41;
	mul.wide.u32 	%rd49, %r237, 4;
	add.s64 	%rd50, %rd2, %rd49;
	ld.global.nc.f32 	%f84, [%rd50];
	st.shared.f32 	[%r30+288], %f84;
	add.s32 	%r238, %r31, %r41;
	mul.wide.u32 	%rd51, %r238, 4;
	add.s64 	%rd52, %rd2, %rd51;
	ld.global.nc.f32 	%f85, [%rd52];
	st.shared.f32 	[%r32+292], %f85;
	add.s32 	%r239, %r33, %r41;
	mul.wide.u32 	%rd53, %r239, 4;
	add.s64 	%rd54, %rd2, %rd53;
	ld.global.nc.f32 	%f86, [%rd54];
	st.shared.f32 	[%r34+296], %f86;
	ld.global.nc.f32 	%f87, [%rd18+196608];
	st.shared.f32 	[%r216+336], %f87;
	add.s32 	%r240, %r222, %r35;
	mul.wide.u32 	%rd55, %r240, 4;
	add.s64 	%rd56, %rd2, %rd55;
	ld.global.nc.f32 	%f88, [%rd56];
	st.shared.f32 	[%r36+4], %f88;
	add.s32 	%r241, %r37, %r41;
	mul.wide.u32 	%rd57, %r241, 4;
	add.s64 	%rd58, %rd2, %rd57;
	ld.global.nc.f32 	%f89, [%rd58];
	st.shared.f32 	[%r38+344], %f89;
	@%p1 bra 	$L__BB0_3;
	shl.b32 	%r242, %r43, 12;
	shl.b32 	%r243, %r42, 12;
	and.b32  	%r244, %r243, 2147418112;
	or.b32  	%r245, %r244, %r242;
	add.s32 	%r246, %r245, %r41;
	mul.wide.u32 	%rd59, %r246, 4;
	add.s64 	%rd60, %rd2, %rd59;
	ld.global.nc.f32 	%f90, [%rd60+208896];
	st.shared.f32 	[_ZZ17my_kernel_kernel0E18PaddedInput_shared+384], %f90;
	ld.global.nc.f32 	%f91, [%rd60+208900];
	st.shared.f32 	[_ZZ17my_kernel_kernel0E18PaddedInput_shared+388], %f91;
$L__BB0_3:
	ld.param.u64 	%rd103, [my_kernel_kernel0_param_1];
	shl.b32 	%r248, %r318, 10;
	shl.b32 	%r249, %r42, 6;
	and.b32  	%r250, %r249, 448;
	add.s32 	%r251, %r250, %r40;
	add.s32 	%r252, %r251, %r248;
	cvta.to.global.u64 	%rd61, %rd103;
	mul.wide.u32 	%rd62, %r252, 4;
	add.s64 	%rd63, %rd61, %rd62;
	ld.global.nc.f32 	%f92, [%rd63];
	shl.b32 	%r253, %r40, 2;
	mov.u32 	%r254, _ZZ17my_kernel_kernel0E18placeholder_shared;
	add.s32 	%r255, %r254, %r253;
	st.shared.f32 	[%r255], %f92;
	ld.global.nc.f32 	%f93, [%rd63+16];
	st.shared.f32 	[%r255+16], %f93;
	ld.global.nc.f32 	%f94, [%rd63+32];
	st.shared.f32 	[%r255+32], %f94;
	ld.global.nc.f32 	%f95, [%rd63+48];
	st.shared.f32 	[%r255+48], %f95;
	ld.global.nc.f32 	%f96, [%rd63+64];
	st.shared.f32 	[%r255+64], %f96;
	ld.global.nc.f32 	%f97, [%rd63+80];
	st.shared.f32 	[%r255+80], %f97;
	ld.global.nc.f32 	%f98, [%rd63+96];
	st.shared.f32 	[%r255+96], %f98;
	ld.global.nc.f32 	%f99, [%rd63+112];
	st.shared.f32 	[%r255+112], %f99;
	ld.global.nc.f32 	%f100, [%rd63+128];
	st.shared.f32 	[%r255+128], %f100;
	ld.global.nc.f32 	%f101, [%rd63+144];
	st.shared.f32 	[%r255+144], %f101;
	ld.global.nc.f32 	%f102, [%rd63+160];
	st.shared.f32 	[%r255+160], %f102;
	ld.global.nc.f32 	%f103, [%rd63+176];
	st.shared.f32 	[%r255+176], %f103;
	ld.global.nc.f32 	%f104, [%rd63+192];
	st.shared.f32 	[%r255+192], %f104;
	ld.global.nc.f32 	%f105, [%rd63+208];
	st.shared.f32 	[%r255+208], %f105;
	ld.global.nc.f32 	%f106, [%rd63+224];
	st.shared.f32 	[%r255+224], %f106;
	ld.global.nc.f32 	%f107, [%rd63+240];
	st.shared.f32 	[%r255+240], %f107;
	ld.global.nc.f32 	%f108, [%rd63+2048];
	st.shared.f32 	[%r255+256], %f108;
	shl.b32 	%r256, %r40, 3;
	add.s32 	%r257, %r256, 544;
	and.b32  	%r258, %r257, 15872;
	add.s32 	%r259, %r252, %r258;
	mul.wide.u32 	%rd64, %r259, 4;
	add.s64 	%rd65, %rd61, %rd64;
	ld.global.nc.f32 	%f109, [%rd65+16];
	st.shared.f32 	[%r255+272], %f109;
	add.s32 	%r260, %r256, 576;
	and.b32  	%r261, %r260, 15872;
	add.s32 	%r262, %r252, %r261;
	mul.wide.u32 	%rd66, %r262, 4;
	add.s64 	%rd67, %rd61, %rd66;
	ld.global.nc.f32 	%f110, [%rd67+32];
	st.shared.f32 	[%r255+288], %f110;
	add.s32 	%r263, %r256, 608;
	and.b32  	%r264, %r263, 15872;
	add.s32 	%r265, %r252, %r264;
	mul.wide.u32 	%rd68, %r265, 4;
	add.s64 	%rd69, %rd61, %rd68;
	ld.global.nc.f32 	%f111, [%rd69+48];
	st.shared.f32 	[%r255+304], %f111;
	add.s32 	%r266, %r256, 640;
	and.b32  	%r267, %r266, 15872;
	add.s32 	%r268, %r252, %r267;
	mul.wide.u32 	%rd70, %r268, 4;
	add.s64 	%rd71, %rd61, %rd70;
	ld.global.nc.f32 	%f112, [%rd71+64];
	st.shared.f32 	[%r255+320], %f112;
	add.s32 	%r269, %r256, 672;
	and.b32  	%r270, %r269, 15872;
	add.s32 	%r271, %r252, %r270;
	mul.wide.u32 	%rd72, %r271, 4;
	add.s64 	%rd73, %rd61, %rd72;
	ld.global.nc.f32 	%f113, [%rd73+80];
	st.shared.f32 	[%r255+336], %f113;
	add.s32 	%r272, %r256, 704;
	and.b32  	%r273, %r272, 15872;
	add.s32 	%r274, %r252, %r273;
	mul.wide.u32 	%rd74, %r274, 4;
	add.s64 	%rd75, %rd61, %rd74;
	ld.global.nc.f32 	%f114, [%rd75+96];
	st.shared.f32 	[%r255+352], %f114;
	add.s32 	%r275, %r256, 736;
	and.b32  	%r276, %r275, 15872;
	add.s32 	%r277, %r252, %r276;
	mul.wide.u32 	%rd76, %r277, 4;
	add.s64 	%rd77, %rd61, %rd76;
	ld.global.nc.f32 	%f115, [%rd77+112];
	st.shared.f32 	[%r255+368], %f115;
	add.s32 	%r278, %r256, 768;
	and.b32  	%r279, %r278, 15872;
	add.s32 	%r280, %r252, %r279;
	mul.wide.u32 	%rd78, %r280, 4;
	add.s64 	%rd79, %rd61, %rd78;
	ld.global.nc.f32 	%f116, [%rd79+128];
	st.shared.f32 	[%r255+384], %f116;
	add.s32 	%r281, %r256, 800;
	and.b32  	%r282, %r281, 15872;
	add.s32 	%r283, %r252, %r282;
	mul.wide.u32 	%rd80, %r283, 4;
	add.s64 	%rd81, %rd61, %rd80;
	ld.global.nc.f32 	%f117, [%rd81+144];
	st.shared.f32 	[%r255+400], %f117;
	add.s32 	%r284, %r256, 832;
	and.b32  	%r285, %r284, 15872;
	add.s32 	%r286, %r252, %r285;
	mul.wide.u32 	%rd82, %r286, 4;
	add.s64 	%rd83, %rd61, %rd82;
	ld.global.nc.f32 	%f118, [%rd83+160];
	st.shared.f32 	[%r255+416], %f118;
	add.s32 	%r287, %r256, 864;
	and.b32  	%r288, %r287, 15872;
	add.s32 	%r289, %r252, %r288;
	mul.wide.u32 	%rd84, %r289, 4;
	add.s64 	%rd85, %rd61, %rd84;
	ld.global.nc.f32 	%f119, [%rd85+176];
	st.shared.f32 	[%r255+432], %f119;
	add.s32 	%r290, %r256, 896;
	and.b32  	%r291, %r290, 15872;
	add.s32 	%r292, %r252, %r291;
	mul.wide.u32 	%rd86, %r292, 4;
	add.s64 	%rd87, %rd61, %rd86;
	ld.global.nc.f32 	%f120, [%rd87+192];
	st.shared.f32 	[%r255+448], %f120;
	add.s32 	%r293, %r256, 928;
	and.b32  	%r294, %r293, 15872;
	add.s32 	%r295, %r252, %r294;
	mul.wide.u32 	%rd88, %r295, 4;
	add.s64 	%rd89, %rd61, %rd88;
	ld.global.nc.f32 	%f121, [%rd89+208];
	st.shared.f32 	[%r255+464], %f121;
	add.s32 	%r296, %r256, 960;
	and.b32  	%r297, %r296, 15872;
	add.s32 	%r298, %r252, %r297;
	mul.wide.u32 	%rd90, %r298, 4;
	add.s64 	%rd91, %rd61, %rd90;
	ld.global.nc.f32 	%f122, [%rd91+224];
	st.shared.f32 	[%r255+480], %f122;
	add.s32 	%r299, %r256, 992;
	and.b32  	%r300, %r299, 15872;
	add.s32 	%r301, %r252, %r300;
	mul.wide.u32 	%rd92, %r301, 4;
	add.s64 	%rd93, %rd61, %rd92;
	ld.global.nc.f32 	%f123, [%rd93+240];
	st.shared.f32 	[%r255+496], %f123;
	bar.sync 	0;
	mad.lo.s32 	%r302, %r40, 60, %r255;
	ld.shared.f32 	%f1, [%r302];
	ld.shared.f32 	%f2, [%r302+4];
	ld.shared.f32 	%f3, [%r302+8];
	ld.shared.f32 	%f4, [%r302+12];
	ld.shared.f32 	%f5, [%r302+16];
	ld.shared.f32 	%f6, [%r302+20];
	ld.shared.f32 	%f7, [%r302+24];
	ld.shared.f32 	%f8, [%r302+28];
	ld.shared.f32 	%f9, [%r302+32];
	ld.shared.f32 	%f10, [%r302+36];
	ld.shared.f32 	%f11, [%r302+40];
	ld.shared.f32 	%f12, [%r302+44];
	ld.shared.f32 	%f13, [%r302+48];
	ld.shared.f32 	%f14, [%r302+52];
	ld.shared.f32 	%f15, [%r302+56];
	ld.shared.f32 	%f16, [%r302+60];
	ld.shared.f32 	%f17, [%r302+256];
	ld.shared.f32 	%f18, [%r302+260];
	ld.shared.f32 	%f19, [%r302+264];
	ld.shared.f32 	%f20, [%r302+268];
	ld.shared.f32 	%f21, [%r302+272];
	ld.shared.f32 	%f22, [%r302+276];
	ld.shared.f32 	%f23, [%r302+280];
	ld.shared.f32 	%f24, [%r302+284];
	ld.shared.f32 	%f25, [%r302+288];
	ld.shared.f32 	%f26, [%r302+292];
	ld.shared.f32 	%f27, [%r302+296];
	ld.shared.f32 	%f28, [%r302+300];
	ld.shared.f32 	%f29, [%r302+304];
	ld.shared.f32 	%f30, [%r302+308];
	ld.shared.f32 	%f31, [%r302+312];
	ld.shared.f32 	%f32, [%r302+316];
	mov.b32 	%r319, 32;
	mov.u64 	%rd107, %rd108;
$L__BB0_4:
	ld.local.v4.f32 	{%f124, %f125, %f126, %f127}, [%rd107+-128];
	mov.u32 	%r303, _ZZ17my_kernel_kernel0E18PaddedInput_shared;
	add.s32 	%r304, %r303, %r319;
	ld.shared.f32 	%f128, [%r304+-32];
	fma.rn.f32 	%f129, %f128, %f1, %f124;
	fma.rn.f32 	%f130, %f128, %f2, %f125;
	fma.rn.f32 	%f131, %f128, %f3, %f126;
	fma.rn.f32 	%f132, %f128, %f4, %f127;
	ld.local.v4.f32 	{%f133, %f134, %f135, %f136}, [%rd107+-112];
	fma.rn.f32 	%f137, %f128, %f5, %f133;
	fma.rn.f32 	%f138, %f128, %f6, %f134;
	fma.rn.f32 	%f139, %f128, %f7, %f135;
	fma.rn.f32 	%f140, %f128, %f8, %f136;
	ld.local.v4.f32 	{%f141, %f142, %f143, %f144}, [%rd107+-96];
	fma.rn.f32 	%f145, %f128, %f9, %f141;
	fma.rn.f32 	%f146, %f128, %f10, %f142;
	fma.rn.f32 	%f147, %f128, %f11, %f143;
	fma.rn.f32 	%f148, %f128, %f12, %f144;
	ld.local.v4.f32 	{%f149, %f150, %f151, %f152}, [%rd107+-80];
	fma.rn.f32 	%f153, %f128, %f13, %f149;
	fma.rn.f32 	%f154, %f128, %f14, %f150;
	fma.rn.f32 	%f155, %f128, %f15, %f151;
	fma.rn.f32 	%f156, %f128, %f16, %f152;
	ld.local.v4.f32 	{%f157, %f158, %f159, %f160}, [%rd107+-64];
	ld.shared.f32 	%f161, [%r304+-16];
	fma.rn.f32 	%f162, %f161, %f1, %f157;
	fma.rn.f32 	%f163, %f161, %f2, %f158;
	fma.rn.f32 	%f164, %f161, %f3, %f159;
	fma.rn.f32 	%f165, %f161, %f4, %f160;
	ld.local.v4.f32 	{%f166, %f167, %f168, %f169}, [%rd107+-48];
	fma.rn.f32 	%f170, %f161, %f5, %f166;
	fma.rn.f32 	%f171, %f161, %f6, %f167;
	fma.rn.f32 	%f172, %f161, %f7, %f168;
	fma.rn.f32 	%f173, %f161, %f8, %f169;
	ld.local.v4.f32 	{%f174, %f175, %f176, %f177}, [%rd107+-32];
	fma.rn.f32 	%f178, %f161, %f9, %f174;
	fma.rn.f32 	%f179, %f161, %f10, %f175;
	fma.rn.f32 	%f180, %f161, %f11, %f176;
	fma.rn.f32 	%f181, %f161, %f12, %f177;
	ld.local.v4.f32 	{%f182, %f183, %f184, %f185}, [%rd107+-16];
	fma.rn.f32 	%f186, %f161, %f13, %f182;
	fma.rn.f32 	%f187, %f161, %f14, %f183;
	fma.rn.f32 	%f188, %f161, %f15, %f184;
	fma.rn.f32 	%f189, %f161, %f16, %f185;
	ld.shared.f32 	%f190, [%r304+-28];
	fma.rn.f32 	%f191, %f190, %f17, %f129;
	fma.rn.f32 	%f192, %f190, %f18, %f130;
	fma.rn.f32 	%f193, %f190, %f19, %f131;
	fma.rn.f32 	%f194, %f190, %f20, %f132;
	st.local.v4.f32 	[%rd107+-128], {%f191, %f192, %f193, %f194};
	fma.rn.f32 	%f195, %f190, %f21, %f137;
	fma.rn.f32 	%f196, %f190, %f22, %f138;
	fma.rn.f32 	%f197, %f190, %f23, %f139;
	fma.rn.f32 	%f198, %f190, %f24, %f140;
	st.local.v4.f32 	[%rd107+-112], {%f195, %f196, %f197, %f198};
	fma.rn.f32 	%f199, %f190, %f25, %f145;
	fma.rn.f32 	%f200, %f190, %f26, %f146;
	fma.rn.f32 	%f201, %f190, %f27, %f147;
	fma.rn.f32 	%f202, %f190, %f28, %f148;
	st.local.v4.f32 	[%rd107+-96], {%f199, %f200, %f201, %f202};
	fma.rn.f32 	%f203, %f190, %f29, %f153;
	fma.rn.f32 	%f204, %f190, %f30, %f154;
	fma.rn.f32 	%f205, %f190, %f31, %f155;
	fma.rn.f32 	%f206, %f190, %f32, %f156;
	st.local.v4.f32 	[%rd107+-80], {%f203, %f204, %f205, %f206};
	ld.shared.f32 	%f207, [%r304+-12];
	fma.rn.f32 	%f208, %f207, %f17, %f162;
	fma.rn.f32 	%f209, %f207, %f18, %f163;
	fma.rn.f32 	%f210, %f207, %f19, %f164;
	fma.rn.f32 	%f211, %f207, %f20, %f165;
	st.local.v4.f32 	[%rd107+-64], {%f208, %f209, %f210, %f211};
	fma.rn.f32 	%f212, %f207, %f21, %f170;
	fma.rn.f32 	%f213, %f207, %f22, %f171;
	fma.rn.f32 	%f214, %f207, %f23, %f172;
	fma.rn.f32 	%f215, %f207, %f24, %f173;
	st.local.v4.f32 	[%rd107+-48], {%f212, %f213, %f214, %f215};
	fma.rn.f32 	%f216, %f207, %f25, %f178;
	fma.rn.f32 	%f217, %f207, %f26, %f179;
	fma.rn.f32 	%f218, %f207, %f27, %f180;
	fma.rn.f32 	%f219, %f207, %f28, %f181;
	st.local.v4.f32 	[%rd107+-32], {%f216, %f217, %f218, %f219};
	fma.rn.f32 	%f220, %f207, %f29, %f186;
	fma.rn.f32 	%f221, %f207, %f30, %f187;
	fma.rn.f32 	%f222, %f207, %f31, %f188;
	fma.rn.f32 	%f223, %f207, %f32, %f189;
	st.local.v4.f32 	[%rd107+-16], {%f220, %f221, %f222, %f223};
	ld.local.v4.f32 	{%f224, %f225, %f226, %f227}, [%rd107];
	ld.shared.f32 	%f228, [%r304];
	fma.rn.f32 	%f229, %f228, %f1, %f224;
	fma.rn.f32 	%f230, %f228, %f2, %f225;
	fma.rn.f32 	%f231, %f228, %f3, %f226;
	fma.rn.f32 	%f232, %f228, %f4, %f227;
	ld.local.v4.f32 	{%f233, %f234, %f235, %f236}, [%rd107+16];
	fma.rn.f32 	%f237, %f228, %f5, %f233;
	fma.rn.f32 	%f238, %f228, %f6, %f234;
	fma.rn.f32 	%f239, %f228, %f7, %f235;
	fma.rn.f32 	%f240, %f228, %f8, %f236;
	ld.local.v4.f32 	{%f241, %f242, %f243, %f244}, [%rd107+32];
	fma.rn.f32 	%f245, %f228, %f9, %f241;
	fma.rn.f32 	%f246, %f228, %f10, %f242;
	fma.rn.f32 	%f247, %f228, %f11, %f243;
	fma.rn.f32 	%f248, %f228, %f12, %f244;
	ld.local.v4.f32 	{%f249, %f250, %f251, %f252}, [%rd107+48];
	fma.rn.f32 	%f253, %f228, %f13, %f249;
	fma.rn.f32 	%f254, %f228, %f14, %f250;
	fma.rn.f32 	%f255, %f228, %f15, %f251;
	fma.rn.f32 	%f256, %f228, %f16, %f252;
	ld.local.v4.f32 	{%f257, %f258, %f259, %f260}, [%rd107+64];
	ld.shared.f32 	%f261, [%r304+16];
	fma.rn.f32 	%f262, %f261, %f1, %f257;
	fma.rn.f32 	%f263, %f261, %f2, %f258;
	fma.rn.f32 	%f264, %f261, %f3, %f259;
	fma.rn.f32 	%f265, %f261, %f4, %f260;
	ld.local.v4.f32 	{%f266, %f267, %f268, %f269}, [%rd107+80];
	fma.rn.f32 	%f270, %f261, %f5, %f266;
	fma.rn.f32 	%f271, %f261, %f6, %f267;
	fma.rn.f32 	%f272, %f261, %f7, %f268;
	fma.rn.f32 	%f273, %f261, %f8, %f269;
	ld.local.v4.f32 	{%f274, %f275, %f276, %f277}, [%rd107+96];
	fma.rn.f32 	%f278, %f261, %f9, %f274;
	fma.rn.f32 	%f279, %f261, %f10, %f275;
	fma.rn.f32 	%f280, %f261, %f11, %f276;
	fma.rn.f32 	%f281, %f261, %f12, %f277;
	ld.local.v4.f32 	{%f282, %f283, %f284, %f285}, [%rd107+112];
	fma.rn.f32 	%f286, %f261, %f13, %f282;
	fma.rn.f32 	%f287, %f261, %f14, %f283;
	fma.rn.f32 	%f288, %f261, %f15, %f284;
	fma.rn.f32 	%f289, %f261, %f16, %f285;
	ld.shared.f32 	%f290, [%r304+4];
	fma.rn.f32 	%f291, %f290, %f17, %f229;
	fma.rn.f32 	%f292, %f290, %f18, %f230;
	fma.rn.f32 	%f293, %f290, %f19, %f231;
	fma.rn.f32 	%f294, %f290, %f20, %f232;
	st.local.v4.f32 	[%rd107], {%f291, %f292, %f293, %f294};
	fma.rn.f32 	%f295, %f290, %f21, %f237;
	fma.rn.f32 	%f296, %f290, %f22, %f238;
	fma.rn.f32 	%f297, %f290, %f23, %f239;
	fma.rn.f32 	%f298, %f290, %f24, %f240;
	st.local.v4.f32 	[%rd107+16], {%f295, %f296, %f297, %f298};
	fma.rn.f32 	%f299, %f290, %f25, %f245;
	fma.rn.f32 	%f300, %f290, %f26, %f246;
	fma.rn.f32 	%f301, %f290, %f27, %f247;
	fma.rn.f32 	%f302, %f290, %f28, %f248;
	st.local.v4.f32 	[%rd107+32], {%f299, %f300, %f301, %f302};
	fma.rn.f32 	%f303, %f290, %f29, %f253;
	fma.rn.f32 	%f304, %f290, %f30, %f254;
	fma.rn.f32 	%f305, %f290, %f31, %f255;
	fma.rn.f32 	%f306, %f290, %f32, %f256;
	st.local.v4.f32 	[%rd107+48], {%f303, %f304, %f305, %f306};
	ld.shared.f32 	%f307, [%r304+20];
	fma.rn.f32 	%f308, %f307, %f17, %f262;
	fma.rn.f32 	%f309, %f307, %f18, %f263;
	fma.rn.f32 	%f310, %f307, %f19, %f264;
	fma.rn.f32 	%f311, %f307, %f20, %f265;
	st.local.v4.f32 	[%rd107+64], {%f308, %f309, %f310, %f311};
	fma.rn.f32 	%f312, %f307, %f21, %f270;
	fma.rn.f32 	%f313, %f307, %f22, %f271;
	fma.rn.f32 	%f314, %f307, %f23, %f272;
	fma.rn.f32 	%f315, %f307, %f24, %f273;
	st.local.v4.f32 	[%rd107+80], {%f312, %f313, %f314, %f315};
	fma.rn.f32 	%f316, %f307, %f25, %f278;
	fma.rn.f32 	%f317, %f307, %f26, %f279;
	fma.rn.f32 	%f318, %f307, %f27, %f280;
	fma.rn.f32 	%f319, %f307, %f28, %f281;
	st.local.v4.f32 	[%rd107+96], {%f316, %f317, %f318, %f319};
	fma.rn.f32 	%f320, %f307, %f29, %f286;
	fma.rn.f32 	%f321, %f307, %f30, %f287;
	fma.rn.f32 	%f322, %f307, %f31, %f288;
	fma.rn.f32 	%f323, %f307, %f32, %f289;
	st.local.v4.f32 	[%rd107+112], {%f320, %f321, %f322, %f323};
	add.s64 	%rd107, %rd107, 256;
	add.s32 	%r319, %r319, 112;
	setp.ne.s32 	%p2, %r319, 480;
	@%p2 bra 	$L__BB0_4;
	add.s32 	%r318, %r318, 1;
	setp.ne.s32 	%p3, %r318, 128;
	@%p3 bra 	$L__BB0_1;
	ld.param.u64 	%rd106, [my_kernel_kernel0_param_4];
	ld.param.u64 	%rd105, [my_kernel_kernel0_param_3];
	ld.param.u64 	%rd104, [my_kernel_kernel0_param_2];
	mov.u32 	%r306, %tid.x;
	mov.u32 	%r307, %ctaid.x;
	shl.b32 	%r308, %r307, 6;
	and.b32  	%r309, %r308, 448;
	add.s32 	%r310, %r309, %r306;
	mad.lo.s32 	%r311, %r306, 15, %r310;
	shl.b32 	%r312, %r307, 10;
	and.b32  	%r313, %r312, 2147467264;
	shl.b32 	%r314, %r307, 8;
	and.b32  	%r315, %r314, 2048;
	add.s32 	%r316, %r311, %r313;
	add.s32 	%r317, %r316, %r315;
	cvta.to.global.u64 	%rd94, %rd105;
	mul.wide.u32 	%rd95, %r311, 4;
	add.s64 	%rd96, %rd94, %rd95;
	ld.global.nc.f32 	%f33, [%rd96];
	cvta.to.global.u64 	%rd97, %rd106;
	add.s64 	%rd98, %rd97, %rd95;
	ld.global.nc.f32 	%f34, [%rd98];
	ld.global.nc.f32 	%f35, [%rd96+4];
	ld.global.nc.f32 	%f36, [%rd98+4];
	ld.global.nc.f32 	%f37, [%rd96+8];
	ld.global.nc.f32 	%f38, [%rd98+8];
	ld.global.nc.f32 	%f39, [%rd96+12];
	ld.global.nc.f32 	%f40, [%rd98+12];
	ld.global.nc.f32 	%f41, [%rd96+16];
	ld.global.nc.f32 	%f42, [%rd98+16];
	ld.global.nc.f32 	%f43, [%rd96+20];
	ld.global.nc.f32 	%f44, [%rd98+20];
	ld.global.nc.f32 	%f45, [%rd96+24];
	ld.global.nc.f32 	%f46, [%rd98+24];
	ld.global.nc.f32 	%f47, [%rd96+28];
	ld.global.nc.f32 	%f48, [%rd98+28];
	ld.global.nc.f32 	%f49, [%rd96+32];
	ld.global.nc.f32 	%f50, [%rd98+32];
	ld.global.nc.f32 	%f51, [%rd96+36];
	ld.global.nc.f32 	%f52, [%rd98+36];
	ld.global.nc.f32 	%f53, [%rd96+40];
	ld.global.nc.f32 	%f54, [%rd98+40];
	ld.global.nc.f32 	%f55, [%rd96+44];
	ld.global.nc.f32 	%f56, [%rd98+44];
	ld.global.nc.f32 	%f57, [%rd96+48];
	ld.global.nc.f32 	%f58, [%rd98+48];
	ld.global.nc.f32 	%f59, [%rd96+52];
	ld.global.nc.f32 	%f60, [%rd98+52];
	ld.global.nc.f32 	%f61, [%rd96+56];
	ld.global.nc.f32 	%f62, [%rd98+56];
	ld.global.nc.f32 	%f63, [%rd96+60];
	ld.global.nc.f32 	%f64, [%rd98+60];
	mul.wide.u32 	%rd99, %r317, 4;
	cvta.to.global.u64 	%rd100, %rd104;
	add.s64 	%rd101, %rd99, %rd100;
	add.s64 	%rd109, %rd101, 4096;
	mov.b32 	%r320, 0;
$L__BB0_7:
	ld.local.v4.f32 	{%f324, %f325, %f326, %f327}, [%rd108+-128];
	fma.rn.f32 	%f328, %f324, %f33, %f34;
	st.global.f32 	[%rd109+-4096], %f328;
	fma.rn.f32 	%f329, %f325, %f35, %f36;
	st.global.f32 	[%rd109+-4092], %f329;
	fma.rn.f32 	%f330, %f326, %f37, %f38;
	st.global.f32 	[%rd109+-4088], %f330;
	fma.rn.f32 	%f331, %f327, %f39, %f40;
	st.global.f32 	[%rd109+-4084], %f331;
	ld.local.v4.f32 	{%f332, %f333, %f334, %f335}, [%rd108+-112];
	fma.rn.f32 	%f336, %f332, %f41, %f42;
	st.global.f32 	[%rd109+-4080], %f336;
	fma.rn.f32 	%f337, %f333, %f43, %f44;
	st.global.f32 	[%rd109+-4076], %f337;
	fma.rn.f32 	%f338, %f334, %f45, %f46;
	st.global.f32 	[%rd109+-4072], %f338;
	fma.rn.f32 	%f339, %f335, %f47, %f48;
	st.global.f32 	[%rd109+-4068], %f339;
	ld.local.v4.f32 	{%f340, %f341, %f342, %f343}, [%rd108+-96];
	fma.rn.f32 	%f344, %f340, %f49, %f50;
	st.global.f32 	[%rd109+-4064], %f344;
	fma.rn.f32 	%f345, %f341, %f51, %f52;
	st.global.f32 	[%rd109+-4060], %f345;
	fma.rn.f32 	%f346, %f342, %f53, %f54;
	st.global.f32 	[%rd109+-4056], %f346;
	fma.rn.f32 	%f347, %f343, %f55, %f56;
	st.global.f32 	[%rd109+-4052], %f347;
	ld.local.v4.f32 	{%f348, %f349, %f350, %f351}, [%rd108+-80];
	fma.rn.f32 	%f352, %f348, %f57, %f58;
	st.global.f32 	[%rd109+-4048], %f352;
	fma.rn.f32 	%f353, %f349, %f59, %f60;
	st.global.f32 	[%rd109+-4044], %f353;
	fma.rn.f32 	%f354, %f350, %f61, %f62;
	st.global.f32 	[%rd109+-4040], %f354;
	fma.rn.f32 	%f355, %f351, %f63, %f64;
	st.global.f32 	[%rd109+-4036], %f355;
	ld.local.v4.f32 	{%f356, %f357, %f358, %f359}, [%rd108+-64];
	fma.rn.f32 	%f360, %f356, %f33, %f34;
	st.global.f32 	[%rd109+-2048], %f360;
	fma.rn.f32 	%f361, %f357, %f35, %f36;
	st.global.f32 	[%rd109+-2044], %f361;
	fma.rn.f32 	%f362, %f358, %f37, %f38;
	st.global.f32 	[%rd109+-2040], %f362;
	fma.rn.f32 	%f363, %f359, %f39, %f40;
	st.global.f32 	[%rd109+-2036], %f363;
	ld.local.v4.f32 	{%f364, %f365, %f366, %f367}, [%rd108+-48];
	fma.rn.f32 	%f368, %f364, %f41, %f42;
	st.global.f32 	[%rd109+-2032], %f368;
	fma.rn.f32 	%f369, %f365, %f43, %f44;
	st.global.f32 	[%rd109+-2028], %f369;
	fma.rn.f32 	%f370, %f366, %f45, %f46;
	st.global.f32 	[%rd109+-2024], %f370;
	fma.rn.f32 	%f371, %f367, %f47, %f48;
	st.global.f32 	[%rd109+-2020], %f371;
	ld.local.v4.f32 	{%f372, %f373, %f374, %f375}, [%rd108+-32];
	fma.rn.f32 	%f376, %f372, %f49, %f50;
	st.global.f32 	[%rd109+-2016], %f376;
	fma.rn.f32 	%f377, %f373, %f51, %f52;
	st.global.f32 	[%rd109+-2012], %f377;
	fma.rn.f32 	%f378, %f374, %f53, %f54;
	st.global.f32 	[%rd109+-2008], %f378;
	fma.rn.f32 	%f379, %f375, %f55, %f56;
	st.global.f32 	[%rd109+-2004], %f379;
	ld.local.v4.f32 	{%f380, %f381, %f382, %f383}, [%rd108+-16];
	fma.rn.f32 	%f384, %f380, %f57, %f58;
	st.global.f32 	[%rd109+-2000], %f384;
	fma.rn.f32 	%f385, %f381, %f59, %f60;
	st.global.f32 	[%rd109+-1996], %f385;
	fma.rn.f32 	%f386, %f382, %f61, %f62;
	st.global.f32 	[%rd109+-1992], %f386;
	fma.rn.f32 	%f387, %f383, %f63, %f64;
	st.global.f32 	[%rd109+-1988], %f387;
	ld.local.v4.f32 	{%f388, %f389, %f390, %f391}, [%rd108];
	fma.rn.f32 	%f392, %f388, %f33, %f34;
	st.global.f32 	[%rd109], %f392;
	fma.rn.f32 	%f393, %f389, %f35, %f36;
	st.global.f32 	[%rd109+4], %f393;
	fma.rn.f32 	%f394, %f390, %f37, %f38;
	st.global.f32 	[%rd109+8], %f394;
	fma.rn.f32 	%f395, %f391, %f39, %f40;
	st.global.f32 	[%rd109+12], %f395;
	ld.local.v4.f32 	{%f396, %f397, %f398, %f399}, [%rd108+16];
	fma.rn.f32 	%f400, %f396, %f41, %f42;
	st.global.f32 	[%rd109+16], %f400;
	fma.rn.f32 	%f401, %f397, %f43, %f44;
	st.global.f32 	[%rd109+20], %f401;
	fma.rn.f32 	%f402, %f398, %f45, %f46;
	st.global.f32 	[%rd109+24], %f402;
	fma.rn.f32 	%f403, %f399, %f47, %f48;
	st.global.f32 	[%rd109+28], %f403;
	ld.local.v4.f32 	{%f404, %f405, %f406, %f407}, [%rd108+32];
	fma.rn.f32 	%f408, %f404, %f49, %f50;
	st.global.f32 	[%rd109+32], %f408;
	fma.rn.f32 	%f409, %f405, %f51, %f52;
	st.global.f32 	[%rd109+36], %f409;
	fma.rn.f32 	%f410, %f406, %f53, %f54;
	st.global.f32 	[%rd109+40], %f410;
	fma.rn.f32 	%f411, %f407, %f55, %f56;
	st.global.f32 	[%rd109+44], %f411;
	ld.local.v4.f32 	{%f412, %f413, %f414, %f415}, [%rd108+48];
	fma.rn.f32 	%f416, %f412, %f57, %f58;
	st.global.f32 	[%rd109+48], %f416;
	fma.rn.f32 	%f417, %f413, %f59, %f60;
	st.global.f32 	[%rd109+52], %f417;
	fma.rn.f32 	%f418, %f414, %f61, %f62;
	st.global.f32 	[%rd109+56], %f418;
	fma.rn.f32 	%f419, %f415, %f63, %f64;
	st.global.f32 	[%rd109+60], %f419;
	ld.local.v4.f32 	{%f420, %f421, %f422, %f423}, [%rd108+64];
	fma.rn.f32 	%f424, %f420, %f33, %f34;
	st.global.f32 	[%rd109+2048], %f424;
	fma.rn.f32 	%f425, %f421, %f35, %f36;
	st.global.f32 	[%rd109+2052], %f425;
	fma.rn.f32 	%f426, %f422, %f37, %f38;
	st.global.f32 	[%rd109+2056], %f426;
	fma.rn.f32 	%f427, %f423, %f39, %f40;
	st.global.f32 	[%rd109+2060], %f427;
	ld.local.v4.f32 	{%f428, %f429, %f430, %f431}, [%rd108+80];
	fma.rn.f32 	%f432, %f428, %f41, %f42;
	st.global.f32 	[%rd109+2064], %f432;
	fma.rn.f32 	%f433, %f429, %f43, %f44;
	st.global.f32 	[%rd109+2068], %f433;
	fma.rn.f32 	%f434, %f430, %f45, %f46;
	st.global.f32 	[%rd109+2072], %f434;
	fma.rn.f32 	%f435, %f431, %f47, %f48;
	st.global.f32 	[%rd109+2076], %f435;
	ld.local.v4.f32 	{%f436, %f437, %f438, %f439}, [%rd108+96];
	fma.rn.f32 	%f440, %f436, %f49, %f50;
	st.global.f32 	[%rd109+2080], %f440;
	fma.rn.f32 	%f441, %f437, %f51, %f52;
	st.global.f32 	[%rd109+2084], %f441;
	fma.rn.f32 	%f442, %f438, %f53, %f54;
	st.global.f32 	[%rd109+2088], %f442;
	fma.rn.f32 	%f443, %f439, %f55, %f56;
	st.global.f32 	[%rd109+2092], %f443;
	ld.local.v4.f32 	{%f444, %f445, %f446, %f447}, [%rd108+112];
	fma.rn.f32 	%f448, %f444, %f57, %f58;
	st.global.f32 	[%rd109+2096], %f448;
	fma.rn.f32 	%f449, %f445, %f59, %f60;
	st.global.f32 	[%rd109+2100], %f449;
	fma.rn.f32 	%f450, %f446, %f61, %f62;
	st.global.f32 	[%rd109+2104], %f450;
	fma.rn.f32 	%f451, %f447, %f63, %f64;
	st.global.f32 	[%rd109+2108], %f451;
	add.s32 	%r320, %r320, 1;
	add.s64 	%rd109, %rd109, 16384;
	add.s64 	%rd108, %rd108, 256;
	setp.ne.s32 	%p4, %r320, 4;
	@%p4 bra 	$L__BB0_7;
	ret;

}


// ===== COMPILED SASS (sm_100) =====

	.target	sm_100

	.elftype	@"ET_EXEC"


//--------------------- .note.nv.tkinfo           --------------------------
	.section	.note.nv.tkinfo,"",@"SHT_NOTE"
	.sectionflags	@"SHF_NOTE_NV_TKINFO"
	.tkinfo
        /*0018*/ 	.word	0x00000002
        /*0030*/ 	.string	""
        /*0030*/ 	.string	"ptxas"
        /*0030*/ 	.string	"Cuda compilation tools, release 13.0, V13.0.88"
        /*0030*/ 	.string	"Build cuda_13.0.r13.0/compiler.36424714_0"
        /*0030*/ 	.string	"-arch sm_100 -m 64 "



//--------------------- .note.nv.cuinfo           --------------------------
	.section	.note.nv.cuinfo,"",@"SHT_NOTE"
	.sectionflags	@"SHF_NOTE_NV_CUINFO"
        /*0018*/ 	.short	0x0002
        /*001a*/ 	.short	0x0064
        /*001c*/ 	.short	0x0082
	.zero		2


//--------------------- .nv.info                  --------------------------
	.section	.nv.info,"",@"SHT_CUDA_INFO"
	.align	4


	//----- nvinfo : EIATTR_REGCOUNT
	.align		4
        /*0000*/ 	.byte	0x04, 0x2f
        /*0002*/ 	.short	(.L_1 - .L_0)
	.align		4
.L_0:
        /*0004*/ 	.word	index@(my_kernel_kernel0)
        /*0008*/ 	.word	0x00000060


	//----- nvinfo : EIATTR_FRAME_SIZE
	.align		4
.L_1:
        /*000c*/ 	.byte	0x04, 0x11
        /*000e*/ 	.short	(.L_3 - .L_2)
	.align		4
.L_2:
        /*0010*/ 	.word	index@(my_kernel_kernel0)
        /*0014*/ 	.word	0x00000400


	//----- nvinfo : EIATTR_MIN_STACK_SIZE
	.align		4
.L_3:
        /*0018*/ 	.byte	0x04, 0x12
        /*001a*/ 	.short	(.L_5 - .L_4)
	.align		4
.L_4:
        /*001c*/ 	.word	index@(my_kernel_kernel0)
        /*0020*/ 	.word	0x00000400
.L_5:


//--------------------- .nv.compat                --------------------------
	.section	.nv.compat,"",@"SHT_CUDA_COMPAT_INFO"
	.align	4
        /*0000*/ 	.byte	0x02, 0x09, 0x00, 0x00, 0x02, 0x02, 0x01, 0x00, 0x02, 0x05, 0x05, 0x00, 0x03, 0x07, 0x01, 0x01
        /*0010*/ 	.byte	0x02, 0x03, 0x00, 0x00, 0x02, 0x06, 0x01, 0x00, 0x04, 0x0b, 0x08, 0x00, 0x09, 0x00, 0x00, 0x00
        /*0020*/ 	.byte	0x00, 0x00, 0x00, 0x00


//--------------------- .nv.info.my_kernel_kernel0 --------------------------
	.section	.nv.info.my_kernel_kernel0,"",@"SHT_CUDA_INFO"
	.sectionflags	@""
	.align	4


	//----- nvinfo : EIATTR_CUDA_API_VERSION
	.align		4
        /*0000*/ 	.byte	0x04, 0x37
        /*0002*/ 	.short	(.L_7 - .L_6)
.L_6:
        /*0004*/ 	.word	0x00000082


	//----- nvinfo : EIATTR_KPARAM_INFO
	.align		4
.L_7:
        /*0008*/ 	.byte	0x04, 0x17
        /*000a*/ 	.short	(.L_9 - .L_8)
.L_8:
        /*000c*/ 	.word	0x00000000
        /*0010*/ 	.short	0x0004
        /*0012*/ 	.short	0x0020
        /*0014*/ 	.byte	0x00, 0xf5, 0x21, 0x00


	//----- nvinfo : EIATTR_KPARAM_INFO
	.align		4
.L_9:
        /*0018*/ 	.byte	0x04, 0x17
        /*001a*/ 	.short	(.L_11 - .L_10)
.L_10:
        /*001c*/ 	.word	0x00000000
        /*0020*/ 	.short	0x0003
        /*0022*/ 	.short	0x0018
        /*0024*/ 	.byte	0x00, 0xf5, 0x21, 0x00


	//----- nvinfo : EIATTR_KPARAM_INFO
	.align		4
.L_11:
        /*0028*/ 	.byte	0x04, 0x17
        /*002a*/ 	.short	(.L_13 - .L_12)
.L_12:
        /*002c*/ 	.word	0x00000000
        /*0030*/ 	.short	0x0002
        /*0032*/ 	.short	0x0010
        /*0034*/ 	.byte	0x00, 0xf5, 0x21, 0x00


	//----- nvinfo : EIATTR_KPARAM_INFO
	.align		4
.L_13:
        /*0038*/ 	.byte	0x04, 0x17
        /*003a*/ 	.short	(.L_15 - .L_14)
.L_14:
        /*003c*/ 	.word	0x00000000
        /*0040*/ 	.short	0x0001
        /*0042*/ 	.short	0x0008
        /*0044*/ 	.byte	0x00, 0xf5, 0x21, 0x00


	//----- nvinfo : EIATTR_KPARAM_INFO
	.align		4
.L_15:
        /*0048*/ 	.byte	0x04, 0x17
        /*004a*/ 	.short	(.L_17 - .L_16)
.L_16:
        /*004c*/ 	.word	0x00000000
        /*0050*/ 	.short	0x0000
        /*0052*/ 	.short	0x0000
        /*0054*/ 	.byte	0x00, 0xf5, 0x21, 0x00


	//----- nvinfo : EIATTR_SPARSE_MMA_MASK
	.align		4
.L_17:
        /*0058*/ 	.byte	0x03, 0x50
        /*005a*/ 	.short	0x0000


	//----- nvinfo : EIATTR_MAXREG_COUNT
	.align		4
        /*005c*/ 	.byte	0x03, 0x1b
        /*005e*/ 	.short	0x00ff


	//----- nvinfo : EIATTR_NUM_BARRIERS
	.align		4
        /*0060*/ 	.byte	0x02, 0x4c
        /*0062*/ 	.byte	0x01
	.zero		1


	//----- nvinfo : EIATTR_MERCURY_ISA_VERSION
	.align		4
        /*0064*/ 	.byte	0x03, 0x5f
        /*0066*/ 	.short	0x0101


	//----- nvinfo : EIATTR_VRC_CTA_INIT_COUNT
	.align		4
        /*0068*/ 	.byte	0x02, 0x4a
	.zero		1
	.zero		1


	//----- nvinfo : EIATTR_EXIT_INSTR_OFFSETS
	.align		4
        /*006c*/ 	.byte	0x04, 0x1c
        /*006e*/ 	.short	(.L_19 - .L_18)


	//   ....[0]....
.L_18:
        /*0070*/ 	.word	0x00004850


	//----- nvinfo : EIATTR_CBANK_PARAM_SIZE
	.align		4
.L_19:
        /*0074*/ 	.byte	0x03, 0x19
        /*0076*/ 	.short	0x0028


	//----- nvinfo : EIATTR_PARAM_CBANK
	.align		4
        /*0078*/ 	.byte	0x04, 0x0a
        /*007a*/ 	.short	(.L_21 - .L_20)
	.align		4
.L_20:
        /*007c*/ 	.word	index@(.nv.constant0.my_kernel_kernel0)
        /*0080*/ 	.short	0x0380
        /*0082*/ 	.short	0x0028


	//----- nvinfo : EIATTR_SW_WAR
	.align		4
.L_21:
        /*0084*/ 	.byte	0x04, 0x36
        /*0086*/ 	.short	(.L_23 - .L_22)
.L_22:
        /*0088*/ 	.word	0x00000008
.L_23:


//--------------------- .nv.callgraph             --------------------------
	.section	.nv.callgraph,"",@"SHT_CUDA_CALLGRAPH"
	.align	4
	.sectionentsize	8
	.align		4
        /*0000*/ 	.word	0x00000000
	.align		4
        /*0004*/ 	.word	0xffffffff
	.align		4
        /*0008*/ 	.word	0x00000000
	.align		4
        /*000c*/ 	.word	0xfffffffe
	.align		4
        /*0010*/ 	.word	0x00000000
	.align		4
        /*0014*/ 	.word	0xfffffffd
	.align		4
        /*0018*/ 	.word	0x00000000
	.align		4
        /*001c*/ 	.word	0xfffffffc


//--------------------- .text.my_kernel_kernel0   --------------------------
	.section	.text.my_kernel_kernel0,"ax",@progbits
	.align	128
        .global         my_kernel_kernel0
        .type           my_kernel_kernel0,@function
        .size           my_kernel_kernel0,(.L_x_4 - my_kernel_kernel0)
        .other          my_kernel_kernel0,@"STO_CUDA_ENTRY STV_DEFAULT"
my_kernel_kernel0:
.text.my_kernel_kernel0:
[----:B------:R-:W0:Y:S01]  /*0000*/  LDC R1, c[0x0][0x37c] ;  /* 0x0000df00ff017b82 */ /* 0x000e220000000800 */
[----:B------:R-:W1:Y:S07]  /*0010*/  S2R R10, SR_TID.X ;  /* 0x00000000000a7919 */ /* 0x000e6e0000002100 */
[----:B------:R-:W2:Y:S01]  /*0020*/  S2UR UR5, SR_CgaCtaId ;  /* 0x00000000000579c3 */ /* 0x000ea20000008800 */
[----:B0-----:R-:W-:Y:S01]  /*0030*/  IADD3 R1, PT, PT, R1, -0x400, RZ ;  /* 0xfffffc0001017810 */ /* 0x001fe20007ffe0ff */
[----:B------:R-:W-:Y:S01]  /*0040*/  UMOV UR4, 0x400 ;  /* 0x0000040000047882 */ /* 0x000fe20000000000 */
[----:B------:R-:W0:Y:S01]  /*0050*/  S2R R6, SR_CTAID.X ;  /* 0x0000000000067919 */ /* 0x000e220000002500 */
[----:B------:R-:W-:Y:S01]  /*0060*/  HFMA2 R55, -RZ, RZ, 0, 0 ;  /* 0x00000000ff377431 */ /* 0x000fe200000001ff */
[----:B------:R-:W3:Y:S01]  /*0070*/  LDCU.64 UR6, c[0x0][0x358] ;  /* 0x00006b00ff0677ac */ /* 0x000ee20008000a00 */
[----:B------:R4:W-:Y:S04]  /*0080*/  STL.128 [R1], RZ ;  /* 0x000000ff01007387 */ /* 0x0009e80000100c00 */
[----:B------:R4:W-:Y:S04]  /*0090*/  STL.128 [R1+0x10], RZ ;  /* 0x000010ff01007387 */ /* 0x0009e80000100c00 */
[----:B------:R4:W-:Y:S04]  /*00a0*/  STL.128 [R1+0x20], RZ ;  /* 0x000020ff01007387 */ /* 0x0009e80000100c00 */
[----:B------:R4:W-:Y:S04]  /*00b0*/  STL.128 [R1+0x30], RZ ;  /* 0x000030ff01007387 */ /* 0x0009e80000100c00 */
[----:B------:R4:W-:Y:S01]  /*00c0*/  STL.128 [R1+0x40], RZ ;  /* 0x000040ff01007387 */ /* 0x0009e20000100c00 */
[----:B--2---:R-:W-:-:S03]  /*00d0*/  ULEA UR4, UR5, UR4, 0x18 ;  /* 0x0000000405047291 */ /* 0x004fc6000f8ec0ff */
[----:B------:R4:W-:Y:S01]  /*00e0*/  STL.128 [R1+0x50], RZ ;  /* 0x000050ff01007387 */ /* 0x0009e20000100c00 */
[C---:B-1----:R-:W-:Y:S01]  /*00f0*/  LEA.HI R15, R10.reuse, R10, RZ, 0x1f ;  /* 0x0000000a0a0f7211 */ /* 0x042fe200078ff8ff */
[----:B------:R-:W-:Y:S02]  /*0100*/  IMAD R5, R10, 0x3, RZ ;  /* 0x000000030a057824 */ /* 0x000fe400078e02ff */
[----:B------:R4:W-:Y:S01]  /*0110*/  STL.128 [R1+0x60], RZ ;  /* 0x000060ff01007387 */ /* 0x0009e20000100c00 */
[C---:B------:R-:W-:Y:S01]  /*0120*/  IADD3 R33, PT, PT, R15.reuse, 0x2, RZ ;  /* 0x000000020f217810 */ /* 0x040fe20007ffe0ff */
[----:B------:R-:W-:Y:S01]  /*0130*/  VIADD R4, R15, 0x6 ;  /* 0x000000060f047836 */ /* 0x000fe20000000000 */
[C---:B------:R-:W-:Y:S01]  /*0140*/  IADD3 R14, PT, PT, R5.reuse, 0xc, RZ ;  /* 0x0000000c050e7810 */ /* 0x040fe20007ffe0ff */
[C---:B------:R-:W-:Y:S01]  /*0150*/  VIADD R13, R5.reuse, 0x1a ;  /* 0x0000001a050d7836 */ /* 0x040fe20000000000 */
[C---:B------:R-:W-:Y:S01]  /*0160*/  IADD3 R17, PT, PT, R5.reuse, 0x18, RZ ;  /* 0x0000001805117810 */ /* 0x040fe20007ffe0ff */
[C---:B------:R-:W-:Y:S01]  /*0170*/  VIADD R22, R5.reuse, 0x24 ;  /* 0x0000002405167836 */ /* 0x040fe20000000000 */
[----:B------:R-:W-:Y:S01]  /*0180*/  LOP3.LUT R2, R4, 0xffff, RZ, 0xc0, !PT ;  /* 0x0000ffff04027812 */ /* 0x000fe200078ec0ff */
[----:B------:R-:W-:Y:S01]  /*0190*/  VIADD R21, R5, 0x26 ;  /* 0x0000002605157836 */ /* 0x000fe20000000000 */
[----:B------:R-:W-:Y:S01]  /*01a0*/  LOP3.LUT R3, R13, 0xffff, RZ, 0xc0, !PT ;  /* 0x0000ffff0d037812 */ /* 0x000fe200078ec0ff */
[C---:B------:R-:W-:Y:S01]  /*01b0*/  VIADD R29, R5.reuse, 0x30 ;  /* 0x00000030051d7836 */ /* 0x040fe20000000000 */
[----:B------:R-:W-:Y:S01]  /*01c0*/  LOP3.LUT R0, R14, 0xffff, RZ, 0xc0, !PT ;  /* 0x0000ffff0e007812 */ /* 0x000fe200078ec0ff */
[----:B------:R-:W-:Y:S01]  /*01d0*/  IMAD R2, R2, 0x2493, RZ ;  /* 0x0000249302027824 */ /* 0x000fe200078e02ff */
[----:B------:R-:W-:Y:S01]  /*01e0*/  IADD3 R23, PT, PT, R5, 0x32, RZ ;  /* 0x0000003205177810 */ /* 0x000fe20007ffe0ff */
[----:B------:R-:W-:Y:S01]  /*01f0*/  IMAD R3, R3, 0x2493, RZ ;  /* 0x0000249303037824 */ /* 0x000fe200078e02ff */
[----:B------:R-:W-:Y:S01]  /*0200*/  IADD3 R28, PT, PT, R5, 0x3e, RZ ;  /* 0x0000003e051c7810 */ /* 0x000fe20007ffe0ff */
[----:B------:R-:W-:Y:S01]  /*0210*/  IMAD R93, R0, 0x2493, RZ ;  /* 0x00002493005d7824 */ /* 0x000fe200078e02ff */
[----:B------:R-:W-:Y:S01]  /*0220*/  SHF.R.U32.HI R2, RZ, 0x10, R2 ;  /* 0x00000010ff027819 */ /* 0x000fe20000011602 */
[----:B------:R4:W-:Y:S01]  /*0230*/  STL.128 [R1+0x70], RZ ;  /* 0x000070ff01007387 */ /* 0x0009e20000100c00 */
[----:B------:R-:W-:-:S02]  /*0240*/  SHF.R.U32.HI R85, RZ, 0x11, R3 ;  /* 0x00000011ff557819 */ /* 0x000fc40000011603 */
[----:B------:R-:W-:Y:S01]  /*0250*/  PRMT R3, R2, 0x9910, RZ ;  /* 0x0000991002037816 */ /* 0x000fe200000000ff */
[C---:B0-----:R-:W-:Y:S01]  /*0260*/  IMAD.SHL.U32 R2, R6.reuse, 0x200, RZ ;  /* 0x0000020006027824 */ /* 0x041fe200078e00ff */
[----:B------:R-:W-:Y:S01]  /*0270*/  SHF.R.U32.HI R93, RZ, 0x11, R93 ;  /* 0x00000011ff5d7819 */ /* 0x000fe2000001165d */
[----:B------:R4:W-:Y:S01]  /*0280*/  STL.128 [R1+0x80], RZ ;  /* 0x000080ff01007387 */ /* 0x0009e20000100c00 */
[----:B------:R-:W-:Y:S02]  /*0290*/  SHF.L.U32 R0, R6, 0xc, RZ ;  /* 0x0000000c06007819 */ /* 0x000fe400000006ff */
[----:B------:R-:W-:Y:S01]  /*02a0*/  MOV R6, R3 ;  /* 0x0000000300067202 */ /* 0x000fe20000000f00 */
[----:B------:R4:W-:Y:S01]  /*02b0*/  STL.128 [R1+0x90], RZ ;  /* 0x000090ff01007387 */ /* 0x0009e20000100c00 */
[----:B------:R-:W-:Y:S02]  /*02c0*/  PRMT R8, R93, 0x9910, RZ ;  /* 0x000099105d087816 */ /* 0x000fe400000000ff */
[----:B------:R-:W-:Y:S01]  /*02d0*/  PRMT R9, R85, 0x9910, RZ ;  /* 0x0000991055097816 */ /* 0x000fe200000000ff */
[----:B------:R4:W-:Y:S01]  /*02e0*/  STL.128 [R1+0xa0], RZ ;  /* 0x0000a0ff01007387 */ /* 0x0009e20000100c00 */
[----:B------:R-:W-:Y:S01]  /*02f0*/  LOP3.LUT R3, R0, 0x7fff0000, RZ, 0xc0, !PT ;  /* 0x7fff000000037812 */ /* 0x000fe200078ec0ff */
[----:B------:R-:W-:Y:S01]  /*0300*/  IMAD R0, R6, 0x7, RZ ;  /* 0x0000000706007824 */ /* 0x000fe200078e02ff */
[----:B------:R-:W-:Y:S01]  /*0310*/  LOP3.LUT R2, R2, 0x1000, RZ, 0xc0, !PT ;  /* 0x0000100002027812 */ /* 0x000fe200078ec0ff */
[----:B------:R-:W-:Y:S01]  /*0320*/  IMAD R6, R8, 0xe, RZ ;  /* 0x0000000e08067824 */ /* 0x000fe200078e02ff */
[--C-:B------:R-:W-:Y:S01]  /*0330*/  LOP3.LUT R7, R3, 0x1, R10.reuse, 0xf8, !PT ;  /* 0x0000000103077812 */ /* 0x100fe200078ef80a */
[----:B------:R-:W-:Y:S01]  /*0340*/  IMAD R8, R9, 0xe, RZ ;  /* 0x0000000e09087824 */ /* 0x000fe200078e02ff */
[----:B------:R-:W-:Y:S01]  /*0350*/  LOP3.LUT R3, R3, 0x1, R10, 0xf4, !PT ;  /* 0x0000000103037812 */ /* 0x000fe200078ef40a */
[----:B------:R-:W-:Y:S01]  /*0360*/  IMAD.MOV R0, RZ, RZ, -R0 ;  /* 0x000000ffff007224 */ /* 0x000fe200078e0a00 */
[-C--:B------:R-:W-:Y:S01]  /*0370*/  LOP3.LUT R12, R7, R2.reuse, RZ, 0xfc, !PT ;  /* 0x00000002070c7212 */ /* 0x080fe200078efcff */
[----:B------:R-:W-:Y:S01]  /*0380*/  IMAD.MOV R11, RZ, RZ, -R8 ;  /* 0x000000ffff0b7224 */ /* 0x000fe200078e0a08 */
[----:B------:R-:W-:Y:S01]  /*0390*/  LOP3.LUT R8, R3, R2, RZ, 0xfc, !PT ;  /* 0x0000000203087212 */ /* 0x000fe200078efcff */
[----:B------:R-:W-:Y:S01]  /*03a0*/  VIADD R3, R15, 0x5 ;  /* 0x000000050f037836 */ /* 0x000fe20000000000 */
[----:B------:R-:W-:Y:S01]  /*03b0*/  PRMT R7, R0, 0x7710, RZ ;  /* 0x0000771000077816 */ /* 0x000fe200000000ff */
[----:B------:R-:W-:Y:S01]  /*03c0*/  IMAD R61, R33, 0x200, R12 ;  /* 0x00000200213d7824 */ /* 0x000fe200078e020c */
[----:B------:R-:W-:Y:S01]  /*03d0*/  PRMT R0, R11, 0x7710, RZ ;  /* 0x000077100b007816 */ /* 0x000fe200000000ff */
[----:B------:R4:W-:Y:S01]  /*03e0*/  STL.128 [R1+0xb0], RZ ;  /* 0x0000b0ff01007387 */ /* 0x0009e20000100c00 */
[----:B------:R-:W-:-:S02]  /*03f0*/  IADD3 R6, PT, PT, RZ, -R6, RZ ;  /* 0x80000006ff067210 */ /* 0x000fc40007ffe0ff */
[----:B------:R-:W-:Y:S01]  /*0400*/  LOP3.LUT R2, R3, 0xffff, RZ, 0xc0, !PT ;  /* 0x0000ffff03027812 */ /* 0x000fe200078ec0ff */
[----:B------:R-:W-:Y:S01]  /*0410*/  IMAD.IADD R13, R13, 0x1, R0 ;  /* 0x000000010d0d7824 */ /* 0x000fe200078e0200 */
[----:B------:R-:W-:Y:S01]  /*0420*/  PRMT R9, R6, 0x7710, RZ ;  /* 0x0000771006097816 */ /* 0x000fe200000000ff */
[----:B------:R4:W-:Y:S01]  /*0430*/  STL.128 [R1+0xc0], RZ ;  /* 0x0000c0ff01007387 */ /* 0x0009e20000100c00 */
[----:B------:R-:W-:Y:S01]  /*0440*/  LOP3.LUT R0, R17, 0xffff, RZ, 0xc0, !PT ;  /* 0x0000ffff11007812 */ /* 0x000fe200078ec0ff */
[----:B------:R-:W-:Y:S01]  /*0450*/  IMAD R2, R2, 0x2493, RZ ;  /* 0x0000249302027824 */ /* 0x000fe200078e02ff */
[----:B------:R-:W-:Y:S01]  /*0460*/  IADD3 R6, PT, PT, R15, 0x4, RZ ;  /* 0x000000040f067810 */ /* 0x000fe20007ffe0ff */
[----:B------:R4:W-:Y:S01]  /*0470*/  STL.128 [R1+0xd0], RZ ;  /* 0x0000d0ff01007387 */ /* 0x0009e20000100c00 */
[----:B------:R-:W-:Y:S01]  /*0480*/  IADD3 R14, PT, PT, R14, R9, RZ ;  /* 0x000000090e0e7210 */ /* 0x000fe20007ffe0ff */
[----:B------:R-:W-:Y:S01]  /*0490*/  IMAD R89, R0, 0x2493, RZ ;  /* 0x0000249300597824 */ /* 0x000fe200078e02ff */
[----:B------:R-:W-:Y:S01]  /*04a0*/  IADD3 R4, PT, PT, R4, R7, RZ ;  /* 0x0000000704047210 */ /* 0x000fe20007ffe0ff */
[----:B------:R4:W-:Y:S01]  /*04b0*/  STL.128 [R1+0xe0], RZ ;  /* 0x0000e0ff01007387 */ /* 0x0009e20000100c00 */
[----:B------:R-:W-:-:S02]  /*04c0*/  LOP3.LUT R9, R6, 0xffff, RZ, 0xc0, !PT ;  /* 0x0000ffff06097812 */ /* 0x000fc400078ec0ff */
[----:B------:R-:W-:Y:S01]  /*04d0*/  LOP3.LUT R7, R22, 0xffff, RZ, 0xc0, !PT ;  /* 0x0000ffff16077812 */ /* 0x000fe200078ec0ff */
[----:B------:R4:W-:Y:S01]  /*04e0*/  STL.128 [R1+0xf0], RZ ;  /* 0x0000f0ff01007387 */ /* 0x0009e20000100c00 */
[----:B------:R-:W-:Y:S02]  /*04f0*/  LOP3.LUT R11, R21, 0xffff, RZ, 0xc0, !PT ;  /* 0x0000ffff150b7812 */ /* 0x000fe400078ec0ff */
[----:B------:R-:W-:Y:S01]  /*0500*/  SHF.R.U32.HI R0, RZ, 0x10, R2 ;  /* 0x00000010ff007819 */ /* 0x000fe20000011602 */
[----:B------:R-:W-:Y:S01]  /*0510*/  IMAD R2, R9, 0x2493, RZ ;  /* 0x0000249309027824 */ /* 0x000fe200078e02ff */
[----:B------:R-:W-:Y:S01]  /*0520*/  SHF.R.U32.HI R89, RZ, 0x11, R89 ;  /* 0x00000011ff597819 */ /* 0x000fe20000011659 */
[----:B------:R-:W-:Y:S01]  /*0530*/  IMAD R7, R7, 0x2493, RZ ;  /* 0x0000249307077824 */ /* 0x000fe200078e02ff */
[----:B------:R-:W-:Y:S01]  /*0540*/  PRMT R0, R0, 0x9910, RZ ;  /* 0x0000991000007816 */ /* 0x000fe200000000ff */
[----:B------:R-:W-:Y:S01]  /*0550*/  IMAD R11, R11, 0x2493, RZ ;  /* 0x000024930b0b7824 */ /* 0x000fe200078e02ff */
[C---:B------:R-:W-:Y:S01]  /*0560*/  PRMT R9, R89.reuse, 0x9910, RZ ;  /* 0x0000991059097816 */ /* 0x040fe200000000ff */
[----:B------:R-:W-:Y:S01]  /*0570*/  IMAD R89, R89, 0x2000, R12 ;  /* 0x0000200059597824 */ /* 0x000fe200078e020c */
[----:B------:R-:W-:Y:S01]  /*0580*/  SHF.R.U32.HI R2, RZ, 0x10, R2 ;  /* 0x00000010ff027819 */ /* 0x000fe20000011602 */
[----:B------:R-:W-:Y:S01]  /*0590*/  IMAD R0, R0, 0x7, RZ ;  /* 0x0000000700007824 */ /* 0x000fe200078e02ff */
[----:B------:R-:W-:Y:S01]  /*05a0*/  SHF.R.U32.HI R83, RZ, 0x11, R7 ;  /* 0x00000011ff537819 */ /* 0x000fe20000011607 */
[----:B------:R4:W-:Y:S01]  /*05b0*/  STL.128 [R1+0x100], RZ ;  /* 0x000100ff01007387 */ /* 0x0009e20000100c00 */
[----:B------:R-:W-:Y:S01]  /*05c0*/  SHF.R.U32.HI R79, RZ, 0x11, R11 ;  /* 0x00000011ff4f7819 */ /* 0x000fe2000001160b */
[----:B------:R-:W-:Y:S01]  /*05d0*/  IMAD.MOV R16, RZ, RZ, -R0 ;  /* 0x000000ffff107224 */ /* 0x000fe200078e0a00 */
[----:B------:R-:W-:Y:S01]  /*05e0*/  MOV R7, R9 ;  /* 0x0000000900077202 */ /* 0x000fe20000000f00 */
[----:B------:R4:W-:Y:S01]  /*05f0*/  STL.128 [R1+0x110], RZ ;  /* 0x000110ff01007387 */ /* 0x0009e20000100c00 */
[----:B------:R-:W-:-:S02]  /*0600*/  PRMT R9, R2, 0x9910, RZ ;  /* 0x0000991002097816 */ /* 0x000fc400000000ff */
[----:B------:R-:W-:Y:S01]  /*0610*/  PRMT R18, R83, 0x9910, RZ ;  /* 0x0000991053127816 */ /* 0x000fe200000000ff */
[----:B------:R-:W-:Y:S01]  /*0620*/  IMAD R2, R7, 0xe, RZ ;  /* 0x0000000e07027824 */ /* 0x000fe200078e02ff */
[----:B------:R-:W-:Y:S01]  /*0630*/  PRMT R11, R79, 0x9910, RZ ;  /* 0x000099104f0b7816 */ /* 0x000fe200000000ff */
[----:B------:R4:W-:Y:S01]  /*0640*/  STL.128 [R1+0x120], RZ ;  /* 0x000120ff01007387 */ /* 0x0009e20000100c00 */
[----:B------:R-:W-:Y:S01]  /*0650*/  MOV R0, R9 ;  /* 0x0000000900007202 */ /* 0x000fe20000000f00 */
[----:B------:R-:W-:Y:S01]  /*0660*/  IMAD.MOV.U32 R9, RZ, RZ, R18 ;  /* 0x000000ffff097224 */ /* 0x000fe200078e0012 */
[----:B------:R-:W-:Y:S01]  /*0670*/  PRMT R16, R16, 0x7710, RZ ;  /* 0x0000771010107816 */ /* 0x000fe200000000ff */
[----:B------:R-:W-:Y:S01]  /*0680*/  IMAD R7, R11, 0xe, RZ ;  /* 0x0000000e0b077824 */ /* 0x000fe200078e02ff */
[----:B------:R-:W-:Y:S01]  /*0690*/  IADD3 R11, PT, PT, RZ, -R2, RZ ;  /* 0x80000002ff0b7210 */ /* 0x000fe20007ffe0ff */
[----:B------:R-:W-:Y:S01]  /*06a0*/  IMAD R0, R0, 0x7, RZ ;  /* 0x0000000700007824 */ /* 0x000fe200078e02ff */
[----:B------:R-:W-:Y:S01]  /*06b0*/  IADD3 R3, PT, PT, R3, R16, RZ ;  /* 0x0000001003037210 */ /* 0x000fe20007ffe0ff */
[----:B------:R-:W-:Y:S01]  /*06c0*/  IMAD R2, R9, 0xe, RZ ;  /* 0x0000000e09027824 */ /* 0x000fe200078e02ff */
[----:B------:R-:W-:Y:S01]  /*06d0*/  PRMT R16, R11, 0x7710, RZ ;  /* 0x000077100b107816 */ /* 0x000fe200000000ff */
[----:B------:R-:W-:Y:S01]  /*06e0*/  IMAD.MOV R9, RZ, RZ, -R7 ;  /* 0x000000ffff097224 */ /* 0x000fe200078e0a07 */
[----:B------:R-:W-:Y:S01]  /*06f0*/  IADD3 R7, PT, PT, RZ, -R0, RZ ;  /* 0x80000000ff077210 */ /* 0x000fe20007ffe0ff */
[----:B------:R4:W-:Y:S01]  /*0700*/  STL.128 [R1+0x130], RZ ;  /* 0x000130ff01007387 */ /* 0x0009e20000100c00 */
[----:B------:R-:W-:Y:S01]  /*0710*/  IADD3 R2, PT, PT, RZ, -R2, RZ ;  /* 0x80000002ff027210 */ /* 0x000fe20007ffe0ff */
[----:B------:R-:W-:Y:S01]  /*0720*/  IMAD.IADD R17, R17, 0x1, R16 ;  /* 0x0000000111117824 */ /* 0x000fe200078e0210 */
[----:B------:R-:W-:Y:S01]  /*0730*/  PRMT R0, R9, 0x7710, RZ ;  /* 0x0000771009007816 */ /* 0x000fe200000000ff */
[----:B------:R4:W-:Y:S01]  /*0740*/  STL.128 [R1+0x140], RZ ;  /* 0x000140ff01007387 */ /* 0x0009e20000100c00 */
[----:B------:R-:W-:-:S02]  /*0750*/  PRMT R7, R7, 0x7710, RZ ;  /* 0x0000771007077816 */ /* 0x000fc400000000ff */
[----:B------:R-:W-:Y:S01]  /*0760*/  IADD3 R21, PT, PT, R21, R0, RZ ;  /* 0x0000000015157210 */ /* 0x000fe20007ffe0ff */
[----:B------:R4:W-:Y:S01]  /*0770*/  STL.128 [R1+0x150], RZ ;  /* 0x000150ff01007387 */ /* 0x0009e20000100c00 */
[----:B------:R-:W-:Y:S02]  /*0780*/  LOP3.LUT R0, R23, 0xffff, RZ, 0xc0, !PT ;  /* 0x0000ffff17007812 */ /* 0x000fe400078ec0ff */
[----:B------:R-:W-:Y:S01]  /*0790*/  PRMT R9, R2, 0x7710, RZ ;  /* 0x0000771002097816 */ /* 0x000fe200000000ff */
[----:B------:R-:W-:Y:S01]  /*07a0*/  IMAD.IADD R2, R6, 0x1, R7 ;  /* 0x0000000106027824 */ /* 0x000fe200078e0207 */
[----:B------:R-:W-:Y:S01]  /*07b0*/  IADD3 R7, PT, PT, R15, 0x3, RZ ;  /* 0x000000030f077810 */ /* 0x000fe20007ffe0ff */
[----:B------:R-:W-:Y:S01]  /*07c0*/  IMAD R73, R0, 0x2493, RZ ;  /* 0x0000249300497824 */ /* 0x000fe200078e02ff */
[----:B------:R-:W-:Y:S01]  /*07d0*/  IADD3 R22, PT, PT, R22, R9, RZ ;  /* 0x0000000916167210 */ /* 0x000fe20007ffe0ff */
[C---:B------:R-:W-:Y:S01]  /*07e0*/  VIADD R15, R5.reuse, 0x56 ;  /* 0x00000056050f7836 */ /* 0x040fe20000000000 */
[----:B------:R-:W-:Y:S01]  /*07f0*/  IADD3 R6, PT, PT, R5, 0xd, RZ ;  /* 0x0000000d05067810 */ /* 0x000fe20007ffe0ff */
[----:B------:R4:W-:Y:S01]  /*0800*/  STL.128 [R1+0x160], RZ ;  /* 0x000160ff01007387 */ /* 0x0009e20000100c00 */
[----:B------:R-:W-:-:S02]  /*0810*/  LOP3.LUT R11, R7, 0xffff, RZ, 0xc0, !PT ;  /* 0x0000ffff070b7812 */ /* 0x000fc400078ec0ff */
[----:B------:R-:W-:Y:S01]  /*0820*/  LOP3.LUT R9, R29, 0xffff, RZ, 0xc0, !PT ;  /* 0x0000ffff1d097812 */ /* 0x000fe200078ec0ff */
[----:B------:R4:W-:Y:S01]  /*0830*/  STL.128 [R1+0x170], RZ ;  /* 0x000170ff01007387 */ /* 0x0009e20000100c00 */
[----:B------:R-:W-:Y:S01]  /*0840*/  LOP3.LUT R16, R28, 0xffff, RZ, 0xc0, !PT ;  /* 0x0000ffff1c107812 */ /* 0x000fe200078ec0ff */
[----:B------:R-:W-:Y:S01]  /*0850*/  IMAD R11, R11, 0x2493, RZ ;  /* 0x000024930b0b7824 */ /* 0x000fe200078e02ff */
[----:B------:R-:W-:Y:S01]  /*0860*/  SHF.R.U32.HI R73, RZ, 0x11, R73 ;  /* 0x00000011ff497819 */ /* 0x000fe20000011649 */
[----:B------:R-:W-:Y:S01]  /*0870*/  IMAD R9, R9, 0x2493, RZ ;  /* 0x0000249309097824 */ /* 0x000fe200078e02ff */
[----:B------:R-:W-:Y:S01]  /*0880*/  LOP3.LUT R0, R6, 0xffff, RZ, 0xc0, !PT ;  /* 0x0000ffff06007812 */ /* 0x000fe200078ec0ff */
[----:B------:R-:W-:Y:S01]  /*0890*/  IMAD R16, R16, 0x2493, RZ ;  /* 0x0000249310107824 */ /* 0x000fe200078e02ff */
[C---:B------:R-:W-:Y:S01]  /*08a0*/  PRMT R18, R73.reuse, 0x9910, RZ ;  /* 0x0000991049127816 */ /* 0x040fe200000000ff */
[----:B------:R-:W-:Y:S01]  /*08b0*/  IMAD R73, R73, 0x2000, R12 ;  /* 0x0000200049497824 */ /* 0x000fe200078e020c */
[----:B------:R-:W-:Y:S01]  /*08c0*/  SHF.R.U32.HI R77, RZ, 0x11, R9 ;  /* 0x00000011ff4d7819 */ /* 0x000fe20000011609 */
[----:B------:R-:W-:Y:S01]  /*08d0*/  IMAD R91, R0, 0x2493, RZ ;  /* 0x00002493005b7824 */ /* 0x000fe200078e02ff */
[----:B------:R-:W-:Y:S01]  /*08e0*/  SHF.R.U32.HI R0, RZ, 0x10, R11 ;  /* 0x00000010ff007819 */ /* 0x000fe2000001160b */
[----:B------:R-:W-:Y:S01]  /*08f0*/  IMAD.MOV.U32 R9, RZ, RZ, R18 ;  /* 0x000000ffff097224 */ /* 0x000fe200078e0012 */
[----:B------:R-:W-:Y:S01]  /*0900*/  SHF.R.U32.HI R67, RZ, 0x11, R16 ;  /* 0x00000011ff437819 */ /* 0x000fe20000011610 */
[----:B------:R4:W-:Y:S01]  /*0910*/  STL.128 [R1+0x180], RZ ;  /* 0x000180ff01007387 */ /* 0x0009e20000100c00 */
[----:B------:R-:W-:-:S02]  /*0920*/  SHF.R.U32.HI R91, RZ, 0x11, R91 ;  /* 0x00000011ff5b7819 */ /* 0x000fc4000001165b */
[----:B------:R-:W-:Y:S01]  /*0930*/  PRMT R11, R0, 0x9910, RZ ;  /* 0x00009910000b7816 */ /* 0x000fe200000000ff */
[----:B------:R-:W-:Y:S01]  /*0940*/  IMAD R0, R9, 0xe, RZ ;  /* 0x0000000e09007824 */ /* 0x000fe200078e02ff */
[----:B------:R-:W-:Y:S01]  /*0950*/  PRMT R16, R77, 0x9910, RZ ;  /* 0x000099104d107816 */ /* 0x000fe200000000ff */
[----:B------:R4:W-:Y:S01]  /*0960*/  STL.128 [R1+0x190], RZ ;  /* 0x000190ff01007387 */ /* 0x0009e20000100c00 */
[----:B------:R-:W-:Y:S01]  /*0970*/  PRMT R20, R67, 0x9910, RZ ;  /* 0x0000991043147816 */ /* 0x000fe200000000ff */
[----:B------:R-:W-:Y:S01]  /*0980*/  IMAD.MOV R19, RZ, RZ, -R0 ;  /* 0x000000ffff137224 */ /* 0x000fe200078e0a00 */
[----:B------:R-:W-:Y:S01]  /*0990*/  PRMT R18, R91, 0x9910, RZ ;  /* 0x000099105b127816 */ /* 0x000fe200000000ff */
[----:B------:R4:W-:Y:S01]  /*09a0*/  STL.128 [R1+0x1a0], RZ ;  /* 0x0001a0ff01007387 */ /* 0x0009e20000100c00 */
[----:B------:R-:W-:Y:S02]  /*09b0*/  MOV R9, R11 ;  /* 0x0000000b00097202 */ /* 0x000fe40000000f00 */
[----:B------:R-:W-:Y:S01]  /*09c0*/  MOV R11, R16 ;  /* 0x00000010000b7202 */ /* 0x000fe20000000f00 */
[----:B------:R4:W-:Y:S01]  /*09d0*/  STL.128 [R1+0x1b0], RZ ;  /* 0x0001b0ff01007387 */ /* 0x0009e20000100c00 */
[----:B------:R-:W-:Y:S01]  /*09e0*/  MOV R16, R20 ;  /* 0x0000001400107202 */ /* 0x000fe20000000f00 */
[----:B------:R-:W-:Y:S01]  /*09f0*/  IMAD R9, R9, 0x7, RZ ;  /* 0x0000000709097824 */ /* 0x000fe200078e02ff */
[----:B------:R-:W-:Y:S01]  /*0a00*/  MOV R0, R18 ;  /* 0x0000001200007202 */ /* 0x000fe20000000f00 */
[----:B------:R-:W-:Y:S01]  /*0a10*/  IMAD R11, R11, 0xe, RZ ;  /* 0x0000000e0b0b7824 */ /* 0x000fe200078e02ff */
[----:B------:R-:W-:Y:S01]  /*0a20*/  PRMT R18, R19, 0x7710, RZ ;  /* 0x0000771013127816 */ /* 0x000fe200000000ff */
[----:B------:R-:W-:Y:S01]  /*0a30*/  IMAD R16, R16, 0xe, RZ ;  /* 0x0000000e10107824 */ /* 0x000fe200078e02ff */
[----:B------:R-:W-:Y:S01]  /*0a40*/  IADD3 R24, PT, PT, R5, 0x49, RZ ;  /* 0x0000004905187810 */ /* 0x000fe20007ffe0ff */
[----:B------:R-:W-:Y:S01]  /*0a50*/  IMAD R0, R0, 0xe, RZ ;  /* 0x0000000e00007824 */ /* 0x000fe200078e02ff */
[----:B------:R-:W-:Y:S01]  /*0a60*/  IADD3 R11, PT, PT, RZ, -R11, RZ ;  /* 0x8000000bff0b7210 */ /* 0x000fe20007ffe0ff */
[----:B------:R-:W-:Y:S01]  /*0a70*/  IMAD.MOV R19, RZ, RZ, -R16 ;  /* 0x000000ffff137224 */ /* 0x000fe200078e0a10 */
[----:B------:R-:W-:Y:S01]  /*0a80*/  LOP3.LUT R27, R24, 0xffff, RZ, 0xc0, !PT ;  /* 0x0000ffff181b7812 */ /* 0x000fe200078ec0ff */
[----:B------:R-:W-:Y:S01]  /*0a90*/  IMAD.IADD R23, R23, 0x1, R18 ;  /* 0x0000000117177824 */ /* 0x000fe200078e0212 */
[----:B------:R-:W-:Y:S01]  /*0aa0*/  IADD3 R18, PT, PT, RZ, -R9, RZ ;  /* 0x80000009ff127210 */ /* 0x000fe20007ffe0ff */
[----:B------:R4:W-:Y:S01]  /*0ab0*/  STL.128 [R1+0x1c0], RZ ;  /* 0x0001c0ff01007387 */ /* 0x0009e20000100c00 */
[----:B------:R-:W-:Y:S01]  /*0ac0*/  IADD3 R9, PT, PT, RZ, -R0, RZ ;  /* 0x80000000ff097210 */ /* 0x000fe20007ffe0ff */
[----:B------:R-:W-:Y:S01]  /*0ad0*/  IMAD R30, R27, 0x2493, RZ ;  /* 0x000024931b1e7824 */ /* 0x000fe200078e02ff */
[----:B------:R-:W-:Y:S01]  /*0ae0*/  PRMT R16, R11, 0x7710, RZ ;  /* 0x000077100b107816 */ /* 0x000fe200000000ff */
[----:B------:R4:W-:Y:S01]  /*0af0*/  STL.128 [R1+0x1d0], RZ ;  /* 0x0001d0ff01007387 */ /* 0x0009e20000100c00 */
[----:B------:R-:W-:Y:S01]  /*0b00*/  PRMT R11, R19, 0x7710, RZ ;  /* 0x00007710130b7816 */ /* 0x000fe200000000ff */
[----:B------:R-:W-:Y:S01]  /*0b10*/  VIADD R19, R5, 0x1 ;  /* 0x0000000105137836 */ /* 0x000fe20000000000 */
[----:B------:R-:W-:Y:S01]  /*0b20*/  PRMT R9, R9, 0x7710, RZ ;  /* 0x0000771009097816 */ /* 0x000fe200000000ff */
[----:B------:R-:W-:Y:S01]  /*0b30*/  IMAD.IADD R29, R29, 0x1, R16 ;  /* 0x000000011d1d7824 */ /* 0x000fe200078e0210 */
[----:B------:R-:W-:Y:S01]  /*0b40*/  PRMT R0, R18, 0x7710, RZ ;  /* 0x0000771012007816 */ /* 0x000fe200000000ff */
[C---:B------:R-:W-:Y:S01]  /*0b50*/  VIADD R16, R5.reuse, 0x31 ;  /* 0x0000003105107836 */ /* 0x040fe20000000000 */
[----:B------:R-:W-:Y:S01]  /*0b60*/  IADD3 R28, PT, PT, R28, R11, RZ ;  /* 0x0000000b1c1c7210 */ /* 0x000fe20007ffe0ff */
[----:B------:R4:W-:Y:S01]  /*0b70*/  STL.128 [R1+0x1e0], RZ ;  /* 0x0001e0ff01007387 */ /* 0x0009e20000100c00 */
[----:B------:R-:W-:-:S02]  /*0b80*/  IADD3 R11, PT, PT, R5, 0x19, RZ ;  /* 0x00000019050b7810 */ /* 0x000fc40007ffe0ff */
[----:B------:R-:W-:Y:S01]  /*0b90*/  IADD3 R6, PT, PT, R6, R9, RZ ;  /* 0x0000000906067210 */ /* 0x000fe20007ffe0ff */
[----:B------:R4:W-:Y:S01]  /*0ba0*/  STL.128 [R1+0x1f0], RZ ;  /* 0x0001f0ff01007387 */ /* 0x0009e20000100c00 */
[----:B------:R-:W-:Y:S02]  /*0bb0*/  IADD3 R9, PT, PT, R5, 0x25, RZ ;  /* 0x0000002505097810 */ /* 0x000fe40007ffe0ff */
[----:B------:R-:W-:Y:S01]  /*0bc0*/  IADD3 R0, PT, PT, R7, R0, RZ ;  /* 0x0000000007007210 */ /* 0x000fe20007ffe0ff */
[----:B------:R4:W-:Y:S01]  /*0bd0*/  STL.128 [R1+0x200], RZ ;  /* 0x000200ff01007387 */ /* 0x0009e20000100c00 */
[----:B------:R-:W-:Y:S02]  /*0be0*/  IADD3 R18, PT, PT, R5, 0x3d, RZ ;  /* 0x0000003d05127810 */ /* 0x000fe40007ffe0ff */
[----:B------:R-:W-:Y:S01]  /*0bf0*/  LOP3.LUT R7, R11, 0xffff, RZ, 0xc0, !PT ;  /* 0x0000ffff0b077812 */ /* 0x000fe200078ec0ff */
[----:B------:R4:W-:Y:S01]  /*0c00*/  STL.128 [R1+0x210], RZ ;  /* 0x000210ff01007387 */ /* 0x0009e20000100c00 */
[----:B------:R-:W-:-:S02]  /*0c10*/  LOP3.LUT R20, R9, 0xffff, RZ, 0xc0, !PT ;  /* 0x0000ffff09147812 */ /* 0x000fc400078ec0ff */
[----:B------:R-:W-:Y:S01]  /*0c20*/  LOP3.LUT R26, R18, 0xffff, RZ, 0xc0, !PT ;  /* 0x0000ffff121a7812 */ /* 0x000fe200078ec0ff */
[----:B------:R-:W-:Y:S01]  /*0c30*/  IMAD R7, R7, 0x2493, RZ ;  /* 0x0000249307077824 */ /* 0x000fe200078e02ff */
[----:B------:R-:W-:Y:S01]  /*0c40*/  LOP3.LUT R25, R16, 0xffff, RZ, 0xc0, !PT ;  /* 0x0000ffff10197812 */ /* 0x000fe200078ec0ff */
[----:B------:R-:W-:Y:S01]  /*0c50*/  IMAD R20, R20, 0x2493, RZ ;  /* 0x0000249314147824 */ /* 0x000fe200078e02ff */
[----:B------:R-:W-:Y:S01]  /*0c60*/  SHF.R.U32.HI R19, RZ, 0x1, R19 ;  /* 0x00000001ff137819 */ /* 0x000fe20000011613 */
[----:B------:R-:W-:Y:S01]  /*0c70*/  IMAD R26, R26, 0x2493, RZ ;  /* 0x000024931a1a7824 */ /* 0x000fe200078e02ff */
[----:B------:R-:W-:Y:S01]  /*0c80*/  SHF.R.U32.HI R87, RZ, 0x11, R7 ;  /* 0x00000011ff577819 */ /* 0x000fe20000011607 */
[----:B------:R-:W-:Y:S01]  /*0c90*/  IMAD R25, R25, 0x2493, RZ ;  /* 0x0000249319197824 */ /* 0x000fe200078e02ff */
[----:B------:R-:W-:Y:S01]  /*0ca0*/  SHF.R.U32.HI R7, RZ, 0x11, R20 ;  /* 0x00000011ff077819 */ /* 0x000fe20000011614 */
[----:B------:R-:W-:Y:S01]  /*0cb0*/  IMAD R63, R19, 0x200, R8 ;  /* 0x00000200133f7824 */ /* 0x000fe200078e0208 */
[----:B------:R-:W-:Y:S01]  /*0cc0*/  SHF.R.U32.HI R27, RZ, 0x11, R26 ;  /* 0x00000011ff1b7819 */ /* 0x000fe2000001161a */
[----:B------:R4:W-:Y:S01]  /*0cd0*/  STL.128 [R1+0x220], RZ ;  /* 0x000220ff01007387 */ /* 0x0009e20000100c00 */
[----:B------:R-:W-:Y:S01]  /*0ce0*/  PRMT R26, R87, 0x9910, RZ ;  /* 0x00009910571a7816 */ /* 0x000fe200000000ff */
[----:B------:R-:W-:Y:S01]  /*0cf0*/  IMAD R81, R7, 0x2000, R8 ;  /* 0x0000200007517824 */ /* 0x000fe200078e0208 */
[----:B------:R-:W-:Y:S01]  /*0d00*/  SHF.R.U32.HI R20, RZ, 0x11, R30 ;  /* 0x00000011ff147819 */ /* 0x000fe2000001161e */
[----:B------:R-:W-:Y:S01]  /*0d10*/  IMAD R69, R27, 0x2000, R8 ;  /* 0x000020001b457824 */ /* 0x000fe200078e0208 */
[----:B------:R-:W-:Y:S01]  /*0d20*/  SHF.R.U32.HI R25, RZ, 0x11, R25 ;  /* 0x00000011ff197819 */ /* 0x000fe20000011619 */
[----:B------:R4:W-:Y:S01]  /*0d30*/  STL.128 [R1+0x230], RZ ;  /* 0x000230ff01007387 */ /* 0x0009e20000100c00 */
[----:B------:R-:W-:-:S02]  /*0d40*/  PRMT R30, R7, 0x9910, RZ ;  /* 0x00009910071e7816 */ /* 0x000fc400000000ff */
[----:B------:R-:W-:Y:S01]  /*0d50*/  MOV R7, R26 ;  /* 0x0000001a00077202 */ /* 0x000fe20000000f00 */
[----:B------:R4:W-:Y:S01]  /*0d60*/  STL.128 [R1+0x240], RZ ;  /* 0x000240ff01007387 */ /* 0x0009e20000100c00 */
[CC--:B------:R-:W-:Y:S02]  /*0d70*/  LEA R75, R25.reuse, R8.reuse, 0xd ;  /* 0x00000008194b7211 */ /* 0x0c0fe400078e68ff */
[----:B------:R-:W-:Y:S01]  /*0d80*/  PRMT R25, R25, 0x9910, RZ ;  /* 0x0000991019197816 */ /* 0x000fe200000000ff */
[----:B------:R-:W-:Y:S01]  /*0d90*/  IMAD R7, R7, 0xe, RZ ;  /* 0x0000000e07077824 */ /* 0x000fe200078e02ff */
[----:B------:R-:W-:Y:S01]  /*0da0*/  PRMT R27, R27, 0x9910, RZ ;  /* 0x000099101b1b7816 */ /* 0x000fe200000000ff */
[----:B------:R4:W-:Y:S01]  /*0db0*/  STL.128 [R1+0x250], RZ ;  /* 0x000250ff01007387 */ /* 0x0009e20000100c00 */
[-C--:B------:R-:W-:Y:S02]  /*0dc0*/  LEA R91, R91, R8.reuse, 0xd ;  /* 0x000000085b5b7211 */ /* 0x080fe400078e68ff */
[----:B------:R-:W-:Y:S01]  /*0dd0*/  LEA R87, R87, R8, 0xd ;  /* 0x0000000857577211 */ /* 0x000fe200078e68ff */
[----:B------:R4:W-:Y:S01]  /*0de0*/  STL.128 [R1+0x260], RZ ;  /* 0x000260ff01007387 */ /* 0x0009e20000100c00 */
[----:B------:R-:W-:-:S02]  /*0df0*/  PRMT R31, R20, 0x9910, RZ ;  /* 0x00009910141f7816 */ /* 0x000fc400000000ff */
[----:B------:R-:W-:Y:S01]  /*0e00*/  LEA R63, R20, R63, 0xd ;  /* 0x0000003f143f7211 */ /* 0x000fe200078e68ff */
[----:B------:R-:W-:Y:S01]  /*0e10*/  IMAD.MOV.U32 R20, RZ, RZ, R25 ;  /* 0x000000ffff147224 */ /* 0x000fe200078e0019 */
[----:B------:R-:W-:Y:S01]  /*0e20*/  MOV R8, R30 ;  /* 0x0000001e00087202 */ /* 0x000fe20000000f00 */
[----:B------:R4:W-:Y:S01]  /*0e30*/  STL.128 [R1+0x270], RZ ;  /* 0x000270ff01007387 */ /* 0x0009e20000100c00 */
[----:B------:R-:W-:Y:S01]  /*0e40*/  IADD3 R26, PT, PT, RZ, -R7, RZ ;  /* 0x80000007ff1a7210 */ /* 0x000fe20007ffe0ff */
[----:B------:R-:W-:Y:S01]  /*0e50*/  VIADD R63, R63, 0x200 ;  /* 0x000002003f3f7836 */ /* 0x000fe20000000000 */
[----:B------:R-:W-:Y:S01]  /*0e60*/  MOV R25, R27 ;  /* 0x0000001b00197202 */ /* 0x000fe20000000f00 */
[----:B------:R-:W-:Y:S01]  /*0e70*/  IMAD.MOV.U32 R27, RZ, RZ, R31 ;  /* 0x000000ffff1b7224 */ /* 0x000fe200078e001f */
[----:B------:R-:W-:Y:S01]  /*0e80*/  PRMT R26, R26, 0x7710, RZ ;  /* 0x000077101a1a7816 */ /* 0x000fe200000000ff */
[----:B------:R-:W-:Y:S01]  /*0e90*/  IMAD R7, R8, 0xe, RZ ;  /* 0x0000000e08077824 */ /* 0x000fe200078e02ff */
[----:B------:R-:W-:Y:S01]  /*0ea0*/  LOP3.LUT R31, R15, 0xffff, RZ, 0xc0, !PT ;  /* 0x0000ffff0f1f7812 */ /* 0x000fe200078ec0ff */
[----:B------:R-:W-:Y:S01]  /*0eb0*/  IMAD R8, R20, 0xe, RZ ;  /* 0x0000000e14087824 */ /* 0x000fe200078e02ff */
[----:B------:R-:W-:Y:S01]  /*0ec0*/  IADD3 R11, PT, PT, R11, R26, RZ ;  /* 0x0000001a0b0b7210 */ /* 0x000fe20007ffe0ff */
[----:B------:R-:W-:Y:S01]  /*0ed0*/  IMAD R20, R25, 0xe, RZ ;  /* 0x0000000e19147824 */ /* 0x000fe200078e02ff */
[----:B------:R-:W-:Y:S01]  /*0ee0*/  IADD3 R7, PT, PT, RZ, -R7, RZ ;  /* 0x80000007ff077210 */ /* 0x000fe20007ffe0ff */
[----:B------:R-:W-:Y:S01]  /*0ef0*/  IMAD R25, R27, 0xe, RZ ;  /* 0x0000000e1b197824 */ /* 0x000fe200078e02ff */
[----:B------:R-:W-:Y:S01]  /*0f00*/  LEA R93, R93, R12, 0xd ;  /* 0x0000000c5d5d7211 */ /* 0x000fe200078e68ff */
[----:B------:R-:W-:Y:S01]  /*0f10*/  IMAD.MOV R26, RZ, RZ, -R8 ;  /* 0x000000ffff1a7224 */ /* 0x000fe200078e0a08 */
[----:B------:R-:W-:Y:S01]  /*0f20*/  IADD3 R20, PT, PT, RZ, -R20, RZ ;  /* 0x80000014ff147210 */ /* 0x000fe20007ffe0ff */
[----:B------:R-:W-:Y:S01]  /*0f30*/  IMAD R31, R31, 0x2493, RZ ;  /* 0x000024931f1f7824 */ /* 0x000fe200078e02ff */
[----:B------:R-:W-:Y:S01]  /*0f40*/  IADD3 R27, PT, PT, RZ, -R25, RZ ;  /* 0x80000019ff1b7210 */ /* 0x000fe20007ffe0ff */
[----:B------:R4:W-:Y:S01]  /*0f50*/  STL.128 [R1+0x280], RZ ;  /* 0x000280ff01007387 */ /* 0x0009e20000100c00 */
[----:B------:R-:W-:-:S02]  /*0f60*/  PRMT R8, R7, 0x7710, RZ ;  /* 0x0000771007087816 */ /* 0x000fc400000000ff */
[----:B------:R-:W-:Y:S01]  /*0f70*/  PRMT R7, R26, 0x7710, RZ ;  /* 0x000077101a077816 */ /* 0x000fe200000000ff */
[----:B------:R4:W-:Y:S01]  /*0f80*/  STL.128 [R1+0x290], RZ ;  /* 0x000290ff01007387 */ /* 0x0009e20000100c00 */
[----:B------:R-:W-:Y:S01]  /*0f90*/  PRMT R25, R20, 0x7710, RZ ;  /* 0x0000771014197816 */ /* 0x000fe200000000ff */
[----:B------:R-:W-:Y:S01]  /*0fa0*/  IMAD.IADD R9, R9, 0x1, R8 ;  /* 0x0000000109097824 */ /* 0x000fe200078e0208 */
[----:B------:R-:W-:Y:S01]  /*0fb0*/  PRMT R27, R27, 0x7710, RZ ;  /* 0x000077101b1b7816 */ /* 0x000fe200000000ff */
[----:B------:R4:W-:Y:S01]  /*0fc0*/  STL.128 [R1+0x2a0], RZ ;  /* 0x0002a0ff01007387 */ /* 0x0009e20000100c00 */
[----:B------:R-:W-:Y:S01]  /*0fd0*/  IADD3 R8, PT, PT, R16, R7, RZ ;  /* 0x0000000710087210 */ /* 0x000fe20007ffe0ff */
[C---:B------:R-:W-:Y:S01]  /*0fe0*/  VIADD R16, R5.reuse, 0x48 ;  /* 0x0000004805107836 */ /* 0x040fe20000000000 */
[----:B------:R-:W-:Y:S01]  /*0ff0*/  IADD3 R7, PT, PT, R18, R25, RZ ;  /* 0x0000001912077210 */ /* 0x000fe20007ffe0ff */
[----:B------:R-:W-:Y:S01]  /*1000*/  IMAD.IADD R18, R24, 0x1, R27 ;  /* 0x0000000118127824 */ /* 0x000fe200078e021b */
[C---:B------:R-:W-:Y:S01]  /*1010*/  IADD3 R26, PT, PT, R5.reuse, 0x3c, RZ ;  /* 0x0000003c051a7810 */ /* 0x040fe20007ffe0ff */
[----:B------:R4:W-:Y:S01]  /*1020*/  STL.128 [R1+0x2b0], RZ ;  /* 0x0002b0ff01007387 */ /* 0x0009e20000100c00 */
[----:B------:R-:W-:-:S02]  /*1030*/  IADD3 R27, PT, PT, R5, 0x4a, RZ ;  /* 0x0000004a051b7810 */ /* 0x000fc40007ffe0ff */
[----:B------:R-:W-:Y:S01]  /*1040*/  LOP3.LUT R20, R26, 0xffff, RZ, 0xc0, !PT ;  /* 0x0000ffff1a147812 */ /* 0x000fe200078ec0ff */
[----:B------:R4:W-:Y:S01]  /*1050*/  STL.128 [R1+0x2c0], RZ ;  /* 0x0002c0ff01007387 */ /* 0x0009e20000100c00 */
[----:B------:R-:W-:Y:S02]  /*1060*/  LOP3.LUT R24, R16, 0xffff, RZ, 0xc0, !PT ;  /* 0x0000ffff10187812 */ /* 0x000fe400078ec0ff */
[----:B------:R-:W-:Y:S01]  /*1070*/  LOP3.LUT R25, R27, 0xffff, RZ, 0xc0, !PT ;  /* 0x0000ffff1b197812 */ /* 0x000fe200078ec0ff */
[----:B------:R-:W-:Y:S01]  /*1080*/  IMAD R20, R20, 0x2493, RZ ;  /* 0x0000249314147824 */ /* 0x000fe200078e02ff */
[-C--:B------:R-:W-:Y:S01]  /*1090*/  LEA R85, R85, R12.reuse, 0xd ;  /* 0x0000000c55557211 */ /* 0x080fe200078e68ff */
[----:B------:R-:W-:Y:S01]  /*10a0*/  IMAD R24, R24, 0x2493, RZ ;  /* 0x0000249318187824 */ /* 0x000fe200078e02ff */
[-C--:B------:R-:W-:Y:S01]  /*10b0*/  LEA R79, R79, R12.reuse, 0xd ;  /* 0x0000000c4f4f7211 */ /* 0x080fe200078e68ff */
[----:B------:R-:W-:Y:S01]  /*10c0*/  IMAD R25, R25, 0x2493, RZ ;  /* 0x0000249319197824 */ /* 0x000fe200078e02ff */
[-C--:B------:R-:W-:Y:S01]  /*10d0*/  LEA R83, R83, R12.reuse, 0xd ;  /* 0x0000000c53537211 */ /* 0x080fe200078e68ff */
[----:B------:R4:W-:Y:S01]  /*10e0*/  STL.128 [R1+0x2d0], RZ ;  /* 0x0002d0ff01007387 */ /* 0x0009e20000100c00 */
[----:B------:R-:W-:-:S02]  /*10f0*/  LEA R77, R77, R12, 0xd ;  /* 0x0000000c4d4d7211 */ /* 0x000fc400078e68ff */
[----:B------:R-:W-:Y:S01]  /*1100*/  LEA R67, R67, R12, 0xd ;  /* 0x0000000c43437211 */ /* 0x000fe200078e68ff */
[----:B------:R4:W-:Y:S01]  /*1110*/  STL.128 [R1+0x2e0], RZ ;  /* 0x0002e0ff01007387 */ /* 0x0009e20000100c00 */
[----:B------:R-:W-:Y:S02]  /*1120*/  SHF.R.U32.HI R12, RZ, 0x11, R20 ;  /* 0x00000011ff0c7819 */ /* 0x000fe40000011614 */
[C---:B------:R-:W-:Y:S01]  /*1130*/  IADD3 R35, PT, PT, R5.reuse, 0x55, RZ ;  /* 0x0000005505237810 */ /* 0x040fe20007ffe0ff */
[----:B------:R-:W-:Y:S01]  /*1140*/  VIADD R5, R5, 0x3 ;  /* 0x0000000305057836 */ /* 0x000fe20000000000 */
[----:B------:R-:W-:Y:S01]  /*1150*/  SHF.R.U32.HI R65, RZ, 0x11, R24 ;  /* 0x00000011ff417819 */ /* 0x000fe20000011618 */
[----:B------:R4:W-:Y:S01]  /*1160*/  STL.128 [R1+0x2f0], RZ ;  /* 0x0002f0ff01007387 */ /* 0x0009e20000100c00 */
[----:B------:R-:W-:Y:S02]  /*1170*/  SHF.R.U32.HI R20, RZ, 0x11, R25 ;  /* 0x00000011ff147819 */ /* 0x000fe40000011619 */
[----:B------:R-:W-:Y:S01]  /*1180*/  PRMT R24, R12, 0x9910, RZ ;  /* 0x000099100c187816 */ /* 0x000fe200000000ff */
[----:B------:R4:W-:Y:S01]  /*1190*/  STL.128 [R1+0x300], RZ ;  /* 0x000300ff01007387 */ /* 0x0009e20000100c00 */
[----:B------:R-:W-:-:S02]  /*11a0*/  SHF.R.U32.HI R25, RZ, 0x11, R31 ;  /* 0x00000011ff197819 */ /* 0x000fc4000001161f */
[----:B------:R-:W-:Y:S01]  /*11b0*/  LEA R71, R12, R61, 0xd ;  /* 0x0000003d0c477211 */ /* 0x000fe200078e68ff */
[----:B------:R4:W-:Y:S01]  /*11c0*/  STL.128 [R1+0x310], RZ ;  /* 0x000310ff01007387 */ /* 0x0009e20000100c00 */
[----:B------:R-:W-:Y:S02]  /*11d0*/  LOP3.LUT R30, R35, 0xffff, RZ, 0xc0, !PT ;  /* 0x0000ffff231e7812 */ /* 0x000fe400078ec0ff */
[----:B------:R-:W-:Y:S01]  /*11e0*/  PRMT R31, R65, 0x9910, RZ ;  /* 0x00009910411f7816 */ /* 0x000fe200000000ff */
[----:B------:R4:W-:Y:S01]  /*11f0*/  STL.128 [R1+0x320], RZ ;  /* 0x000320ff01007387 */ /* 0x0009e20000100c00 */
[----:B------:R-:W-:Y:S01]  /*1200*/  IADD3 R12, PT, PT, R61, -0x200, RZ ;  /* 0xfffffe003d0c7810 */ /* 0x000fe20007ffe0ff */
[C---:B------:R-:W-:Y:S01]  /*1210*/  IMAD R61, R20.reuse, 0x2000, R61 ;  /* 0x00002000143d7824 */ /* 0x040fe200078e023d */
[----:B------:R-:W-:Y:S01]  /*1220*/  PRMT R32, R20, 0x9910, RZ ;  /* 0x0000991014207816 */ /* 0x000fe200000000ff */
[----:B------:R-:W-:Y:S01]  /*1230*/  IMAD R30, R30, 0x2493, RZ ;  /* 0x000024931e1e7824 */ /* 0x000fe200078e02ff */
[----:B------:R-:W-:Y:S01]  /*1240*/  MOV R20, R24 ;  /* 0x0000001800147202 */ /* 0x000fe20000000f00 */
[----:B------:R-:W-:Y:S01]  /*1250*/  IMAD R65, R65, 0x2000, R12 ;  /* 0x0000200041417824 */ /* 0x000fe200078e020c */
[----:B------:R-:W-:Y:S01]  /*1260*/  MOV R24, R31 ;  /* 0x0000001f00187202 */ /* 0x000fe20000000f00 */
[----:B------:R4:W-:Y:S01]  /*1270*/  STL.128 [R1+0x330], RZ ;  /* 0x000330ff01007387 */ /* 0x0009e20000100c00 */
[C---:B------:R-:W-:Y:S01]  /*1280*/  LEA R57, R25.reuse, R12, 0xd ;  /* 0x0000000c19397211 */ /* 0x040fe200078e68ff */
[----:B------:R-:W-:Y:S01]  /*1290*/  IMAD R12, R20, 0xe, RZ ;  /* 0x0000000e140c7824 */ /* 0x000fe200078e02ff */
[----:B------:R-:W-:Y:S01]  /*12a0*/  PRMT R25, R25, 0x9910, RZ ;  /* 0x0000991019197816 */ /* 0x000fe200000000ff */
[----:B------:R-:W-:Y:S01]  /*12b0*/  IMAD R20, R24, 0xe, RZ ;  /* 0x0000000e18147824 */ /* 0x000fe200078e02ff */
[----:B------:R-:W-:Y:S01]  /*12c0*/  SHF.R.U32.HI R59, RZ, 0x11, R30 ;  /* 0x00000011ff3b7819 */ /* 0x000fe2000001161e */
[----:B------:R4:W-:Y:S01]  /*12d0*/  STL.128 [R1+0x340], RZ ;  /* 0x000340ff01007387 */ /* 0x0009e20000100c00 */
[----:B------:R-:W-:Y:S01]  /*12e0*/  MOV R24, R32 ;  /* 0x0000002000187202 */ /* 0x000fe20000000f00 */
[----:B------:R-:W-:Y:S01]  /*12f0*/  IMAD.MOV.U32 R30, RZ, RZ, R25 ;  /* 0x000000ffff1e7224 */ /* 0x000fe200078e0019 */
[----:B------:R-:W-:Y:S01]  /*1300*/  IADD3 R25, PT, PT, RZ, -R12, RZ ;  /* 0x8000000cff197210 */ /* 0x000fe20007ffe0ff */
[----:B------:R4:W-:Y:S01]  /*1310*/  STL.128 [R1+0x350], RZ ;  /* 0x000350ff01007387 */ /* 0x0009e20000100c00 */
[----:B------:R-:W-:Y:S01]  /*1320*/  IADD3 R31, PT, PT, RZ, -R20, RZ ;  /* 0x80000014ff1f7210 */ /* 0x000fe20007ffe0ff */
[----:B------:R-:W-:Y:S01]  /*1330*/  IMAD R12, R24, 0xe, RZ ;  /* 0x0000000e180c7824 */ /* 0x000fe200078e02ff */
[----:B------:R-:W-:Y:S01]  /*1340*/  PRMT R32, R59, 0x9910, RZ ;  /* 0x000099103b207816 */ /* 0x000fe200000000ff */
[----:B------:R-:W-:Y:S01]  /*1350*/  IMAD R20, R30, 0xe, RZ ;  /* 0x0000000e1e147824 */ /* 0x000fe200078e02ff */
[----:B------:R-:W-:Y:S01]  /*1360*/  PRMT R25, R25, 0x7710, RZ ;  /* 0x0000771019197816 */ /* 0x000fe200000000ff */
[----:B------:R4:W-:Y:S01]  /*1370*/  STL.128 [R1+0x360], RZ ;  /* 0x000360ff01007387 */ /* 0x0009e20000100c00 */
[----:B------:R-:W-:Y:S01]  /*1380*/  PRMT R31, R31, 0x7710, RZ ;  /* 0x000077101f1f7816 */ /* 0x000fe200000000ff */
[----:B------:R-:W-:Y:S01]  /*1390*/  IMAD.MOV.U32 R24, RZ, RZ, R32 ;  /* 0x000000ffff187224 */ /* 0x000fe200078e0020 */
[----:B------:R-:W-:Y:S01]  /*13a0*/  IADD3 R26, PT, PT, R26, R25, RZ ;  /* 0x000000191a1a7210 */ /* 0x000fe20007ffe0ff */
[----:B------:R4:W-:Y:S01]  /*13b0*/  STL.128 [R1+0x370], RZ ;  /* 0x000370ff01007387 */ /* 0x0009e20000100c00 */
[----:B------:R-:W-:Y:S01]  /*13c0*/  IADD3 R25, PT, PT, RZ, -R12, RZ ;  /* 0x8000000cff197210 */ /* 0x000fe20007ffe0ff */
[----:B------:R-:W-:Y:S01]  /*13d0*/  IMAD.IADD R12, R16, 0x1, R31 ;  /* 0x00000001100c7824 */ /* 0x000fe200078e021f */
[----:B------:R-:W-:Y:S01]  /*13e0*/  IADD3 R30, PT, PT, RZ, -R20, RZ ;  /* 0x80000014ff1e7210 */ /* 0x000fe20007ffe0ff */
[----:B------:R-:W-:Y:S01]  /*13f0*/  IMAD R16, R24, 0xe, RZ ;  /* 0x0000000e18107824 */ /* 0x000fe200078e02ff */
[----:B------:R-:W-:Y:S01]  /*1400*/  PRMT R20, R25, 0x7710, RZ ;  /* 0x0000771019147816 */ /* 0x000fe200000000ff */
[----:B------:R4:W-:Y:S01]  /*1410*/  STL.128 [R1+0x380], RZ ;  /* 0x000380ff01007387 */ /* 0x0009e20000100c00 */
[C---:B------:R-:W-:Y:S01]  /*1420*/  LOP3.LUT R25, R10.reuse, 0x1, RZ, 0xc0, !PT ;  /* 0x000000010a197812 */ /* 0x040fe200078ec0ff */
[----:B------:R-:W-:Y:S01]  /*1430*/  IMAD.MOV R16, RZ, RZ, -R16 ;  /* 0x000000ffff107224 */ /* 0x000fe200078e0a10 */
[----:B------:R-:W-:Y:S01]  /*1440*/  LOP3.LUT R31, RZ, 0x1, R10, 0x44, !PT ;  /* 0x00000001ff1f7812 */ /* 0x000fe200078e440a */
[----:B------:R4:W-:Y:S01]  /*1450*/  STL.128 [R1+0x390], RZ ;  /* 0x000390ff01007387 */ /* 0x0009e20000100c00 */
[----:B------:R-:W-:Y:S01]  /*1460*/  IADD3 R27, PT, PT, R27, R20, RZ ;  /* 0x000000141b1b7210 */ /* 0x000fe20007ffe0ff */
[----:B------:R-:W-:Y:S01]  /*1470*/  IMAD R32, R10, 0x3, R25 ;  /* 0x000000030a207824 */ /* 0x000fe200078e0219 */
[----:B------:R-:W-:Y:S01]  /*1480*/  PRMT R24, R30, 0x7710, RZ ;  /* 0x000077101e187816 */ /* 0x000fe200000000ff */
[----:B------:R-:W-:Y:S01]  /*1490*/  IMAD R25, R10, 0x3, R31 ;  /* 0x000000030a197824 */ /* 0x000fe200078e021f */
[----:B------:R-:W-:Y:S01]  /*14a0*/  PRMT R20, R16, 0x7710, RZ ;  /* 0x0000771010147816 */ /* 0x000fe200000000ff */
[C---:B------:R-:W-:Y:S01]  /*14b0*/  VIADD R30, R19.reuse, 0x5 ;  /* 0x00000005131e7836 */ /* 0x040fe20000000000 */
[----:B------:R-:W-:Y:S01]  /*14c0*/  IADD3 R31, PT, PT, R19, 0x6, RZ ;  /* 0x00000006131f7810 */ /* 0x000fe20007ffe0ff */
[----:B------:R-:W-:Y:S01]  /*14d0*/  IMAD R16, R10, 0x3, R35 ;  /* 0x000000030a107824 */ /* 0x000fe200078e0223 */
[----:B------:R-:W-:Y:S01]  /*14e0*/  LOP3.LUT R29, R29, 0xffff, RZ, 0xc0, !PT ;  /* 0x0000ffff1d1d7812 */ /* 0x000fe200078ec0ff */
[----:B------:R4:W-:Y:S01]  /*14f0*/  STL.128 [R1+0x3a0], RZ ;  /* 0x0003a0ff01007387 */ /* 0x0009e20000100c00 */
[----:B------:R-:W-:-:S02]  /*1500*/  IADD3 R15, PT, PT, R15, R24, RZ ;  /* 0x000000180f0f7210 */ /* 0x000fc40007ffe0ff */
[----:B------:R-:W-:Y:S01]  /*1510*/  IADD3 R20, PT, PT, R35, R20, RZ ;  /* 0x0000001423147210 */ /* 0x000fe20007ffe0ff */
[----:B------:R-:W-:Y:S01]  /*1520*/  IMAD.IADD R10, R32, 0x1, -R29 ;  /* 0x00000001200a7824 */ /* 0x000fe200078e0a1d */
[----:B------:R-:W-:Y:S01]  /*1530*/  LOP3.LUT R34, R31, 0xffff, RZ, 0xc0, !PT ;  /* 0x0000ffff1f227812 */ /* 0x000fe200078ec0ff */
[----:B------:R4:W-:Y:S01]  /*1540*/  STL.128 [R1+0x3b0], RZ ;  /* 0x0003b0ff01007387 */ /* 0x0009e20000100c00 */
[----:B------:R-:W-:Y:S02]  /*1550*/  LOP3.LUT R14, R14, 0xffff, RZ, 0xc0, !PT ;  /* 0x0000ffff0e0e7812 */ /* 0x000fe400078ec0ff */
[----:B------:R-:W-:Y:S01]  /*1560*/  LEA R24, R33, R32, 0x1 ;  /* 0x0000002021187211 */ /* 0x000fe200078e08ff */
[----:B------:R-:W-:Y:S01]  /*1570*/  IMAD R29, R34, 0x2493, RZ ;  /* 0x00002493221d7824 */ /* 0x000fe200078e02ff */
[----:B------:R-:W-:Y:S01]  /*1580*/  LOP3.LUT R13, R13, 0xffff, RZ, 0xc0, !PT ;  /* 0x0000ffff0d0d7812 */ /* 0x000fe200078ec0ff */
[----:B------:R4:W-:Y:S01]  /*1590*/  STL.128 [R1+0x3c0], RZ ;  /* 0x0003c0ff01007387 */ /* 0x0009e20000100c00 */
[----:B------:R-:W-:-:S02]  /*15a0*/  LOP3.LUT R17, R17, 0xffff, RZ, 0xc0, !PT ;  /* 0x0000ffff11117812 */ /* 0x000fc400078ec0ff */
[----:B------:R-:W-:Y:S01]  /*15b0*/  LOP3.LUT R35, R21, 0xffff, RZ, 0xc0, !PT ;  /* 0x0000ffff15237812 */ /* 0x000fe200078ec0ff */
[----:B------:R4:W-:Y:S01]  /*15c0*/  STL.128 [R1+0x3d0], RZ ;  /* 0x0003d0ff01007387 */ /* 0x0009e20000100c00 */
[----:B------:R-:W-:Y:S02]  /*15d0*/  LOP3.LUT R33, R22, 0xffff, RZ, 0xc0, !PT ;  /* 0x0000ffff16217812 */ /* 0x000fe400078ec0ff */
[----:B------:R-:W-:Y:S01]  /*15e0*/  LOP3.LUT R37, R23, 0xffff, RZ, 0xc0, !PT ;  /* 0x0000ffff17257812 */ /* 0x000fe200078ec0ff */
[----:B------:R-:W-:Y:S01]  /*15f0*/  IMAD.IADD R23, R32, 0x1, -R14 ;  /* 0x0000000120177824 */ /* 0x000fe200078e0a0e */
[----:B------:R-:W-:Y:S01]  /*1600*/  LOP3.LUT R39, R28, 0xffff, RZ, 0xc0, !PT ;  /* 0x0000ffff1c277812 */ /* 0x000fe200078ec0ff */
[----:B------:R-:W-:Y:S01]  /*1610*/  IMAD.IADD R22, R32, 0x1, -R35 ;  /* 0x0000000120167824 */ /* 0x000fe200078e0a23 */
[----:B------:R-:W-:Y:S01]  /*1620*/  LOP3.LUT R36, R30, 0xffff, RZ, 0xc0, !PT ;  /* 0x0000ffff1e247812 */ /* 0x000fe200078ec0ff */
[----:B------:R4:W-:Y:S01]  /*1630*/  STL.128 [R1+0x3e0], RZ ;  /* 0x0003e0ff01007387 */ /* 0x0009e20000100c00 */
[----:B------:R-:W-:-:S02]  /*1640*/  IADD3 R28, PT, PT, R32, -R13, RZ ;  /* 0x8000000d201c7210 */ /* 0x000fc40007ffe0ff */
[----:B------:R-:W-:Y:S01]  /*1650*/  IADD3 R21, PT, PT, R32, -R17, RZ ;  /* 0x8000001120157210 */ /* 0x000fe20007ffe0ff */
[----:B------:R-:W-:Y:S01]  /*1660*/  IMAD R36, R36, 0x2493, RZ ;  /* 0x0000249324247824 */ /* 0x000fe200078e02ff */
[C---:B------:R-:W-:Y:S01]  /*1670*/  IADD3 R17, PT, PT, R32.reuse, -R33, RZ ;  /* 0x8000002120117210 */ /* 0x040fe20007ffe0ff */
[----:B------:R4:W-:Y:S01]  /*1680*/  STL.128 [R1+0x3f0], RZ ;  /* 0x0003f0ff01007387 */ /* 0x0009e20000100c00 */
[C---:B------:R-:W-:Y:S02]  /*1690*/  IADD3 R14, PT, PT, R32.reuse, -R37, RZ ;  /* 0x80000025200e7210 */ /* 0x040fe40007ffe0ff */
[----:B------:R-:W-:Y:S01]  /*16a0*/  IADD3 R13, PT, PT, R32, -R39, RZ ;  /* 0x80000027200d7210 */ /* 0x000fe20007ffe0ff */
[C---:B------:R-:W-:Y:S01]  /*16b0*/  VIADD R32, R19.reuse, 0x3 ;  /* 0x0000000313207836 */ /* 0x040fe20000000000 */
[C---:B------:R-:W-:Y:S02]  /*16c0*/  IADD3 R34, PT, PT, R19.reuse, 0x4, RZ ;  /* 0x0000000413227810 */ /* 0x040fe40007ffe0ff */
[----:B------:R-:W-:-:S02]  /*16d0*/  IADD3 R33, PT, PT, R19, 0x2, RZ ;  /* 0x0000000213217810 */ /* 0x000fc40007ffe0ff */
[----:B------:R-:W-:Y:S02]  /*16e0*/  SHF.R.U32.HI R19, RZ, 0x10, R29 ;  /* 0x00000010ff137819 */ /* 0x000fe4000001161d */
[----:B------:R-:W-:Y:S02]  /*16f0*/  LOP3.LUT R35, R34, 0xffff, RZ, 0xc0, !PT ;  /* 0x0000ffff22237812 */ /* 0x000fe400078ec0ff */
[----:B------:R-:W-:Y:S02]  /*1700*/  LOP3.LUT R37, R32, 0xffff, RZ, 0xc0, !PT ;  /* 0x0000ffff20257812 */ /* 0x000fe400078ec0ff */
[----:B------:R-:W-:Y:S01]  /*1710*/  SHF.R.U32.HI R29, RZ, 0x10, R36 ;  /* 0x00000010ff1d7819 */ /* 0x000fe20000011624 */
[----:B------:R-:W-:Y:S01]  /*1720*/  IMAD R35, R35, 0x2493, RZ ;  /* 0x0000249323237824 */ /* 0x000fe200078e02ff */
[----:B------:R-:W-:Y:S01]  /*1730*/  LOP3.LUT R38, R33, 0xffff, RZ, 0xc0, !PT ;  /* 0x0000ffff21267812 */ /* 0x000fe200078ec0ff */
[----:B------:R-:W-:Y:S01]  /*1740*/  IMAD R36, R37, 0x2493, RZ ;  /* 0x0000249325247824 */ /* 0x000fe200078e02ff */
[----:B------:R-:W-:-:S02]  /*1750*/  PRMT R19, R19, 0x9910, RZ ;  /* 0x0000991013137816 */ /* 0x000fc400000000ff */
[----:B------:R-:W-:Y:S01]  /*1760*/  PRMT R39, R29, 0x9910, RZ ;  /* 0x000099101d277816 */ /* 0x000fe200000000ff */
[----:B------:R-:W-:Y:S01]  /*1770*/  IMAD R38, R38, 0x2493, RZ ;  /* 0x0000249326267824 */ /* 0x000fe200078e02ff */
[----:B------:R-:W-:Y:S01]  /*1780*/  SHF.R.U32.HI R29, RZ, 0x10, R35 ;  /* 0x00000010ff1d7819 */ /* 0x000fe20000011623 */
[----:B------:R-:W-:Y:S01]  /*1790*/  IMAD R19, R19, 0x7, RZ ;  /* 0x0000000713137824 */ /* 0x000fe200078e02ff */
[----:B------:R-:W-:Y:S02]  /*17a0*/  MOV R37, R39 ;  /* 0x0000002700257202 */ /* 0x000fe40000000f00 */
[----:B------:R-:W-:Y:S01]  /*17b0*/  SHF.R.U32.HI R35, RZ, 0x10, R36 ;  /* 0x00000010ff237819 */ /* 0x000fe20000011624 */
[----:B------:R-:W-:Y:S01]  /*17c0*/  IMAD.MOV R19, RZ, RZ, -R19 ;  /* 0x000000ffff137224 */ /* 0x000fe200078e0a13 */
[----:B------:R-:W-:Y:S02]  /*17d0*/  SHF.R.U32.HI R36, RZ, 0x10, R38 ;  /* 0x00000010ff247819 */ /* 0x000fe40000011626 */
[----:B------:R-:W-:Y:S01]  /*17e0*/  PRMT R38, R29, 0x9910, RZ ;  /* 0x000099101d267816 */ /* 0x000fe200000000ff */
[----:B------:R-:W-:Y:S01]  /*17f0*/  IMAD R29, R37, 0x7, RZ ;  /* 0x00000007251d7824 */ /* 0x000fe200078e02ff */
[----:B------:R-:W-:-:S02]  /*1800*/  PRMT R37, R35, 0x9910, RZ ;  /* 0x0000991023257816 */ /* 0x000fc400000000ff */
[----:B------:R-:W-:Y:S02]  /*1810*/  PRMT R39, R36, 0x9910, RZ ;  /* 0x0000991024277816 */ /* 0x000fe400000000ff */
[----:B------:R-:W-:Y:S02]  /*1820*/  MOV R35, R38 ;  /* 0x0000002600237202 */ /* 0x000fe40000000f00 */
[----:B------:R-:W-:Y:S01]  /*1830*/  PRMT R36, R19, 0x7710, RZ ;  /* 0x0000771013247816 */ /* 0x000fe200000000ff */
[----:B------:R-:W-:Y:S01]  /*1840*/  IMAD.MOV.U32 R38, RZ, RZ, R39 ;  /* 0x000000ffff267224 */ /* 0x000fe200078e0027 */
[----:B------:R-:W-:Y:S02]  /*1850*/  IADD3 R19, PT, PT, RZ, -R29, RZ ;  /* 0x8000001dff137210 */ /* 0x000fe40007ffe0ff */
[----:B------:R-:W-:Y:S01]  /*1860*/  IADD3 R29, PT, PT, R31, R36, RZ ;  /* 0x000000241f1d7210 */ /* 0x000fe20007ffe0ff */
[----:B------:R-:W-:Y:S01]  /*1870*/  IMAD R31, R35, 0x7, RZ ;  /* 0x00000007231f7824 */ /* 0x000fe200078e02ff */
[----:B------:R-:W-:Y:S01]  /*1880*/  LOP3.LUT R62, R18, 0xffff, RZ, 0xc0, !PT ;  /* 0x0000ffff123e7812 */ /* 0x000fe200078ec0ff */
[----:B------:R-:W-:Y:S01]  /*1890*/  IMAD R35, R37, 0x7, RZ ;  /* 0x0000000725237824 */ /* 0x000fe200078e02ff */
[----:B------:R-:W-:Y:S01]  /*18a0*/  LOP3.LUT R27, R27, 0xffff, RZ, 0xc0, !PT ;  /* 0x0000ffff1b1b7812 */ /* 0x000fe200078ec0ff */
[----:B------:R-:W-:Y:S01]  /*18b0*/  IMAD R36, R38, 0x7, RZ ;  /* 0x0000000726247824 */ /* 0x000fe200078e02ff */
[----:B------:R-:W-:-:S02]  /*18c0*/  PRMT R19, R19, 0x7710, RZ ;  /* 0x0000771013137816 */ /* 0x000fc400000000ff */
[----:B------:R-:W-:Y:S01]  /*18d0*/  IADD3 R35, PT, PT, RZ, -R35, RZ ;  /* 0x80000023ff237210 */ /* 0x000fe20007ffe0ff */
[----:B------:R-:W-:Y:S01]  /*18e0*/  IMAD.MOV R36, RZ, RZ, -R36 ;  /* 0x000000ffff247224 */ /* 0x000fe200078e0a24 */
[----:B------:R-:W-:Y:S02]  /*18f0*/  IADD3 R60, PT, PT, R24, -R27, RZ ;  /* 0x8000001b183c7210 */ /* 0x000fe40007ffe0ff */
[----:B------:R-:W-:Y:S02]  /*1900*/  PRMT R35, R35, 0x7710, RZ ;  /* 0x0000771023237816 */ /* 0x000fe400000000ff */
[----:B------:R-:W-:Y:S02]  /*1910*/  LOP3.LUT R12, R12, 0xffff, RZ, 0xc0, !PT ;  /* 0x0000ffff0c0c7812 */ /* 0x000fe400078ec0ff */
[----:B------:R-:W-:Y:S02]  /*1920*/  IADD3 R18, PT, PT, R32, R35, RZ ;  /* 0x0000002320127210 */ /* 0x000fe40007ffe0ff */
[----:B------:R-:W-:-:S02]  /*1930*/  LOP3.LUT R32, R11, 0xffff, RZ, 0xc0, !PT ;  /* 0x0000ffff0b207812 */ /* 0x000fc400078ec0ff */
[----:B------:R-:W-:Y:S02]  /*1940*/  LOP3.LUT R11, R26, 0xffff, RZ, 0xc0, !PT ;  /* 0x0000ffff1a0b7812 */ /* 0x000fe400078ec0ff */
[----:B------:R-:W-:Y:S02]  /*1950*/  LOP3.LUT R56, R15, 0xffff, RZ, 0xc0, !PT ;  /* 0x0000ffff0f387812 */ /* 0x000fe400078ec0ff */
[----:B------:R-:W-:Y:S01]  /*1960*/  LOP3.LUT R3, R3, 0xffff, RZ, 0xc0, !PT ;  /* 0x0000ffff03037812 */ /* 0x000fe200078ec0ff */
[C---:B------:R-:W-:Y:S01]  /*1970*/  IMAD.IADD R70, R24.reuse, 0x1, -R11 ;  /* 0x0000000118467824 */ /* 0x040fe200078e0a0b */
[----:B------:R-:W-:Y:S02]  /*1980*/  IADD3 R11, PT, PT, R24, -0x2, RZ ;  /* 0xfffffffe180b7810 */ /* 0x000fe40007ffe0ff */
[----:B------:R-:W-:Y:S01]  /*1990*/  LOP3.LUT R24, R4, 0xffff, RZ, 0xc0, !PT ;  /* 0x0000ffff04187812 */ /* 0x000fe200078ec0ff */
[----:B------:R-:W-:Y:S01]  /*19a0*/  IMAD R22, R3, 0x2, R22 ;  /* 0x0000000203167824 */ /* 0x000fe200078e0216 */
[----:B------:R-:W-:Y:S01]  /*19b0*/  IADD3 R19, PT, PT, R30, R19, RZ ;  /* 0x000000131e137210 */ /* 0x000fe20007ffe0ff */
[----:B------:R-:W-:Y:S01]  /*19c0*/  IMAD.IADD R64, R11, 0x1, -R12 ;  /* 0x000000010b407824 */ /* 0x000fe200078e0a0c */
[C---:B------:R-:W-:Y:S01]  /*19d0*/  SHF.L.U32 R4, R24.reuse, 0x9, RZ ;  /* 0x0000000918047819 */ /* 0x040fe200000006ff */
[----:B------:R-:W-:Y:S01]  /*19e0*/  IMAD R28, R24, 0x2, R28 ;  /* 0x00000002181c7824 */ /* 0x000fe200078e021c */
[----:B------:R-:W-:-:S02]  /*19f0*/  IADD3 R30, PT, PT, RZ, -R31, RZ ;  /* 0x8000001fff1e7210 */ /* 0x000fc40007ffe0ff */
[-C--:B------:R-:W-:Y:S02]  /*1a00*/  LOP3.LUT R93, R93, R4.reuse, RZ, 0xfc, !PT ;  /* 0x000000045d5d7212 */ /* 0x080fe400078efcff */
[----:B------:R-:W-:Y:S02]  /*1a10*/  LOP3.LUT R85, R85, R4, RZ, 0xfc, !PT ;  /* 0x0000000455557212 */ /* 0x000fe400078efcff */
[----:B------:R-:W-:Y:S02]  /*1a20*/  IADD3 R56, PT, PT, R11, -R56, RZ ;  /* 0x800000380b387210 */ /* 0x000fe40007ffe0ff */
[----:B------:R-:W-:Y:S02]  /*1a30*/  SHF.L.U32 R4, R3, 0x9, RZ ;  /* 0x0000000903047819 */ /* 0x000fe400000006ff */
[----:B------:R-:W-:Y:S02]  /*1a40*/  LOP3.LUT R11, R2, 0xffff, RZ, 0xc0, !PT ;  /* 0x0000ffff020b7812 */ /* 0x000fe400078ec0ff */
[----:B------:R-:W-:-:S02]  /*1a50*/  LOP3.LUT R31, R5, 0x1ffe, RZ, 0xc0, !PT ;  /* 0x00001ffe051f7812 */ /* 0x000fc400078ec0ff */
[----:B------:R-:W-:Y:S01]  /*1a60*/  PRMT R5, R30, 0x7710, RZ ;  /* 0x000077101e057816 */ /* 0x000fe200000000ff */
[----:B------:R-:W-:Y:S01]  /*1a70*/  IMAD R14, R11, 0x2, R14 ;  /* 0x000000020b0e7824 */ /* 0x000fe200078e020e */
[-C--:B------:R-:W-:Y:S02]  /*1a80*/  LOP3.LUT R89, R89, R4.reuse, RZ, 0xfc, !PT ;  /* 0x0000000459597212 */ /* 0x080fe400078efcff */
[----:B------:R-:W-:Y:S02]  /*1a90*/  LOP3.LUT R79, R79, R4, RZ, 0xfc, !PT ;  /* 0x000000044f4f7212 */ /* 0x000fe400078efcff */
[----:B------:R-:W-:Y:S02]  /*1aa0*/  PRMT R30, R36, 0x7710, RZ ;  /* 0x00007710241e7816 */ /* 0x000fe400000000ff */
[----:B------:R-:W-:Y:S02]  /*1ab0*/  SHF.L.U32 R2, R11, 0x9, RZ ;  /* 0x000000090b027819 */ /* 0x000fe400000006ff */
[----:B------:R-:W-:Y:S01]  /*1ac0*/  LOP3.LUT R4, R0, 0xffff, RZ, 0xc0, !PT ;  /* 0x0000ffff00047812 */ /* 0x000fe200078ec0ff */
[----:B------:R-:W-:Y:S01]  /*1ad0*/  IMAD.IADD R30, R33, 0x1, R30 ;  /* 0x00000001211e7824 */ /* 0x000fe200078e021e */
[----:B------:R-:W-:-:S02]  /*1ae0*/  LOP3.LUT R6, R6, 0xffff, RZ, 0xc0, !PT ;  /* 0x0000ffff06067812 */ /* 0x000fc400078ec0ff */
[----:B------:R-:W-:Y:S01]  /*1af0*/  IADD3 R5, PT, PT, R34, R5, RZ ;  /* 0x0000000522057210 */ /* 0x000fe20007ffe0ff */
[C---:B------:R-:W-:Y:S01]  /*1b00*/  IMAD R13, R4.reuse, 0x2, R13 ;  /* 0x00000002040d7824 */ /* 0x040fe200078e020d */
[-C--:B------:R-:W-:Y:S02]  /*1b10*/  LOP3.LUT R83, R83, R2.reuse, RZ, 0xfc, !PT ;  /* 0x0000000253537212 */ /* 0x080fe400078efcff */
[----:B------:R-:W-:Y:S02]  /*1b20*/  LOP3.LUT R73, R73, R2, RZ, 0xfc, !PT ;  /* 0x0000000249497212 */ /* 0x000fe400078efcff */
[----:B------:R-:W-:Y:S02]  /*1b30*/  SHF.L.U32 R0, R4, 0x9, RZ ;  /* 0x0000000904007819 */ /* 0x000fe400000006ff */
[----:B------:R-:W-:Y:S02]  /*1b40*/  LOP3.LUT R34, R9, 0xffff, RZ, 0xc0, !PT ;  /* 0x0000ffff09227812 */ /* 0x000fe400078ec0ff */
[----:B------:R-:W-:-:S02]  /*1b50*/  LOP3.LUT R2, R29, 0xffff, RZ, 0xc0, !PT ;  /* 0x0000ffff1d027812 */ /* 0x000fc400078ec0ff */
[----:B------:R-:W-:Y:S02]  /*1b60*/  LOP3.LUT R36, R8, 0xffff, RZ, 0xc0, !PT ;  /* 0x0000ffff08247812 */ /* 0x000fe400078ec0ff */
[----:B------:R-:W-:Y:S02]  /*1b70*/  IADD3 R9, PT, PT, -R6, R25, RZ ;  /* 0x0000001906097210 */ /* 0x000fe40007ffe1ff */
[----:B------:R-:W-:Y:S01]  /*1b80*/  LOP3.LUT R38, R7, 0xffff, RZ, 0xc0, !PT ;  /* 0x0000ffff07267812 */ /* 0x000fe200078ec0ff */
[----:B------:R-:W-:Y:S01]  /*1b90*/  IMAD.IADD R7, R25, 0x1, -R34 ;  /* 0x0000000119077824 */ /* 0x000fe200078e0a22 */
[-C--:B------:R-:W-:Y:S02]  /*1ba0*/  LOP3.LUT R77, R77, R0.reuse, RZ, 0xfc, !PT ;  /* 0x000000004d4d7212 */ /* 0x080fe400078efcff */
[----:B------:R-:W-:Y:S02]  /*1bb0*/  LOP3.LUT R67, R67, R0, RZ, 0xfc, !PT ;  /* 0x0000000043437212 */ /* 0x000fe400078efcff */
[----:B------:R-:W-:-:S02]  /*1bc0*/  LEA R21, R3, R21, 0x1 ;  /* 0x0000001503157211 */ /* 0x000fc400078e08ff */
[----:B------:R-:W-:Y:S02]  /*1bd0*/  SHF.L.U32 R0, R2, 0x9, RZ ;  /* 0x0000000902007819 */ /* 0x000fe400000006ff */
[----:B------:R-:W-:Y:S02]  /*1be0*/  LOP3.LUT R19, R19, 0xffff, RZ, 0xc0, !PT ;  /* 0x0000ffff13137812 */ /* 0x000fe400078ec0ff */
[----:B------:R-:W-:Y:S02]  /*1bf0*/  IADD3 R6, PT, PT, R25, -R36, RZ ;  /* 0x8000002419067210 */ /* 0x000fe40007ffe0ff */
[----:B------:R-:W-:Y:S02]  /*1c00*/  LOP3.LUT R15, R20, 0xffff, RZ, 0xc0, !PT ;  /* 0x0000ffff140f7812 */ /* 0x000fe400078ec0ff */
[----:B------:R-:W-:Y:S02]  /*1c10*/  LEA R9, R2, R9, 0x1 ;  /* 0x0000000902097211 */ /* 0x000fe400078e08ff */
[----:B------:R-:W-:Y:S01]  /*1c20*/  LOP3.LUT R3, R18, 0xffff, RZ, 0xc0, !PT ;  /* 0x0000ffff12037812 */ /* 0x000fe200078ec0ff */
[----:B------:R-:W-:Y:S01]  /*1c30*/  IMAD.IADD R16, R16, 0x1, -R15 ;  /* 0x0000000110107824 */ /* 0x000fe200078e0a0f */
[----:B------:R-:W-:-:S02]  /*1c40*/  LOP3.LUT R30, R30, 0xffff, RZ, 0xc0, !PT ;  /* 0x0000ffff1e1e7812 */ /* 0x000fc400078ec0ff */
[----:B------:R-:W-:Y:S01]  /*1c50*/  IADD3 R62, PT, PT, -R62, R25, R31 ;  /* 0x000000193e3e7210 */ /* 0x000fe20007ffe11f */
[----:B------:R-:W-:Y:S01]  /*1c60*/  IMAD R6, R3, 0x2, R6 ;  /* 0x0000000203067824 */ /* 0x000fe200078e0206 */
[----:B------:R-:W-:Y:S01]  /*1c70*/  IADD3 R8, PT, PT, R25, -R32, RZ ;  /* 0x8000002019087210 */ /* 0x000fe20007ffe0ff */
[----:B------:R-:W-:Y:S01]  /*1c80*/  IMAD.SHL.U32 R12, R30, 0x200, RZ ;  /* 0x000002001e0c7824 */ /* 0x000fe200078e00ff */
[----:B------:R-:W-:Y:S02]  /*1c90*/  LOP3.LUT R2, R5, 0xffff, RZ, 0xc0, !PT ;  /* 0x0000ffff05027812 */ /* 0x000fe400078ec0ff */
[----:B------:R-:W-:Y:S02]  /*1ca0*/  IADD3 R25, PT, PT, R25, -R38, RZ ;  /* 0x8000002619197210 */ /* 0x000fe40007ffe0ff */
[----:B------:R-:W-:Y:S01]  /*1cb0*/  LOP3.LUT R91, R91, R0, RZ, 0xfc, !PT ;  /* 0x000000005b5b7212 */ /* 0x000fe200078efcff */
[----:B------:R-:W-:Y:S01]  /*1cc0*/  IMAD.SHL.U32 R0, R19, 0x200, RZ ;  /* 0x0000020013007824 */ /* 0x000fe200078e00ff */
[----:B------:R-:W-:-:S02]  /*1cd0*/  LEA R10, R4, R10, 0x1 ;  /* 0x0000000a040a7211 */ /* 0x000fc400078e08ff */
[----:B------:R-:W-:Y:S02]  /*1ce0*/  LEA R7, R2, R7, 0x1 ;  /* 0x0000000702077211 */ /* 0x000fe400078e08ff */
[----:B------:R-:W-:Y:S02]  /*1cf0*/  LEA R23, R24, R23, 0x1 ;  /* 0x0000001718177211 */ /* 0x000fe400078e08ff */
[----:B------:R-:W-:Y:S02]  /*1d00*/  LEA R17, R11, R17, 0x1 ;  /* 0x000000110b117211 */ /* 0x000fe400078e08ff */
[----:B------:R-:W-:Y:S02]  /*1d10*/  LEA R8, R19, R8, 0x1 ;  /* 0x0000000813087211 */ /* 0x000fe400078e08ff */
[----:B------:R-:W-:Y:S02]  /*1d20*/  SHF.L.U32 R2, R2, 0x9, RZ ;  /* 0x0000000902027819 */ /* 0x000fe400000006ff */
[----:B------:R-:W-:-:S02]  /*1d30*/  SHF.L.U32 R4, R3, 0x9, RZ ;  /* 0x0000000903047819 */ /* 0x000fc400000006ff */
[----:B------:R-:W-:Y:S02]  /*1d40*/  LEA R25, R30, R25, 0x1 ;  /* 0x000000191e197211 */ /* 0x000fe400078e08ff */
[----:B------:R-:W-:Y:S02]  /*1d50*/  LOP3.LUT R87, R87, R0, RZ, 0xfc, !PT ;  /* 0x0000000057577212 */ /* 0x000fe400078efcff */
[----:B------:R-:W-:Y:S02]  /*1d60*/  LOP3.LUT R81, R81, R2, RZ, 0xfc, !PT ;  /* 0x0000000251517212 */ /* 0x000fe400078efcff */
[----:B------:R-:W-:Y:S02]  /*1d70*/  LOP3.LUT R75, R75, R4, RZ, 0xfc, !PT ;  /* 0x000000044b4b7212 */ /* 0x000fe400078efcff */
[----:B------:R-:W-:Y:S02]  /*1d80*/  LOP3.LUT R69, R69, R12, RZ, 0xfc, !PT ;  /* 0x0000000c45457212 */ /* 0x000fe400078efcff */
[----:B------:R-:W-:-:S02]  /*1d90*/  IADD3 R0, PT, PT, R1, 0x80, RZ ;  /* 0x0000008001007810 */ /* 0x000fc40007ffe0ff */
[----:B------:R-:W-:Y:S02]  /*1da0*/  LEA R62, R62, UR4, 0x2 ;  /* 0x000000043e3e7c11 */ /* 0x000fe4000f8e10ff */
[----:B------:R-:W-:Y:S02]  /*1db0*/  LEA R70, R70, UR4, 0x2 ;  /* 0x0000000446467c11 */ /* 0x000fe4000f8e10ff */
[----:B------:R-:W-:Y:S02]  /*1dc0*/  LEA R64, R64, UR4, 0x2 ;  /* 0x0000000440407c11 */ /* 0x000fe4000f8e10ff */
[----:B------:R-:W-:Y:S02]  /*1dd0*/  LEA R60, R60, UR4, 0x2 ;  /* 0x000000043c3c7c11 */ /* 0x000fe4000f8e10ff */
[----:B------:R-:W-:Y:S02]  /*1de0*/  LEA R58, R16, UR4, 0x2 ;  /* 0x00000004103a7c11 */ /* 0x000fe4000f8e10ff */
[----:B------:R-:W-:-:S02]  /*1df0*/  LEA R56, R56, UR4, 0x2 ;  /* 0x0000000438387c11 */ /* 0x000fc4000f8e10ff */
        /* <DEDUP_REMOVED lines=12> */
[----:B---34-:R-:W-:-:S07]  /*1ec0*/  LEA R68, R25, UR4, 0x2 ;  /* 0x0000000419447c11 */ /* 0x018fce000f8e10ff */
.L_x_1:
[----:B------:R-:W0:Y:S01]  /*1ed0*/  S2R R3, SR_TID.X ;  /* 0x0000000000037919 */ /* 0x000e220000002100 */
[----:B------:R-:W-:Y:S01]  /*1ee0*/  MOV R4, 0x300 ;  /* 0x0000030000047802 */ /* 0x000fe20000000f00 */
[----:B------:R-:W1:Y:S01]  /*1ef0*/  LDC.64 R16, c[0x0][0x380] ;  /* 0x0000e000ff107b82 */ /* 0x000e620000000a00 */
[C---:B------:R-:W-:Y:S01]  /*1f00*/  LEA R37, R55.reuse, R93, 0x1 ;  /* 0x0000005d37257211 */ /* 0x040fe200078e08ff */
[----:B------:R-:W2:Y:S01]  /*1f10*/  S2R R2, SR_CTAID.X ;  /* 0x0000000000027919 */ /* 0x000ea20000002500 */
[C---:B------:R-:W-:Y:S01]  /*1f20*/  LEA R29, R55.reuse, R91, 0x1 ;  /* 0x0000005b371d7211 */ /* 0x040fe200078e08ff */
[C---:B------:R-:W-:Y:S01]  /*1f30*/  IMAD R31, R55.reuse, 0x2, R89 ;  /* 0x00000002371f7824 */ /* 0x040fe200078e0259 */
[C---:B------:R-:W-:Y:S02]  /*1f40*/  LEA R9, R55.reuse, R87, 0x1 ;  /* 0x0000005737097211 */ /* 0x040fe400078e08ff */
[C---:B------:R-:W-:Y:S02]  /*1f50*/  LEA R11, R55.reuse, R85, 0x1 ;  /* 0x00000055370b7211 */ /* 0x040fe400078e08ff */
[----:B------:R-:W-:-:S02]  /*1f60*/  LEA R15, R55, R81, 0x1 ;  /* 0x00000051370f7211 */ /* 0x000fc400078e08ff */
[----:B------:R-:W-:Y:S01]  /*1f70*/  LEA R13, R55, R79, 0x1 ;  /* 0x0000004f370d7211 */ /* 0x000fe200078e08ff */
[----:B-1----:R-:W-:-:S04]  /*1f80*/  IMAD.WIDE.U32 R36, R37, 0x4, R16 ;  /* 0x0000000425247825 */ /* 0x002fc800078e0010 */
[----:B------:R-:W-:Y:S01]  /*1f90*/  IMAD.WIDE.U32 R28, R29, 0x4, R16 ;  /* 0x000000041d1c7825 */ /* 0x000fe200078e0010 */
[C---:B0-----:R-:W-:Y:S01]  /*1fa0*/  LEA.HI R7, R3.reuse, R3, RZ, 0x1f ;  /* 0x0000000303077211 */ /* 0x041fe200078ff8ff */
[----:B------:R-:W3:Y:S02]  /*1fb0*/  LDG.E.CONSTANT R36, desc[UR6][R36.64] ;  /* 0x0000000624247981 */ /* 0x000ee4000c1e9900 */
[C---:B------:R-:W-:Y:S01]  /*1fc0*/  IMAD R4, R3.reuse, R4, 0x100 ;  /* 0x0000010003047424 */ /* 0x040fe200078e0204 */
[----:B------:R-:W-:Y:S02]  /*1fd0*/  LOP3.LUT R8, R3, 0x1, RZ, 0xc0, !PT ;  /* 0x0000000103087812 */ /* 0x000fe400078ec0ff */
[----:B--2---:R-:W-:Y:S01]  /*1fe0*/  SHF.R.U32.HI R21, RZ, 0x3, R2 ;  /* 0x00000003ff157819 */ /* 0x004fe20000011602 */
[----:B------:R-:W2:Y:S01]  /*1ff0*/  LDG.E.CONSTANT R28, desc[UR6][R28.64] ;  /* 0x000000061c1c7981 */ /* 0x000ea2000c1e9900 */
[----:B------:R-:W-:Y:S02]  /*2000*/  LOP3.LUT R4, R4, 0x1ffe00, RZ, 0xc0, !PT ;  /* 0x001ffe0004047812 */ /* 0x000fe400078ec0ff */
[----:B------:R-:W-:-:S02]  /*2010*/  LOP3.LUT R21, R21, 0x1, RZ, 0xc0, !PT ;  /* 0x0000000115157812 */ /* 0x000fc400078ec0ff */
[----:B------:R-:W-:Y:S02]  /*2020*/  LOP3.LUT R6, R4, 0x1, R3, 0xf4, !PT ;  /* 0x0000000104067812 */ /* 0x000fe400078ef403 */
[----:B------:R-:W-:Y:S02]  /*2030*/  LOP3.LUT R5, R21, 0x7fff0, R2, 0xf8, !PT ;  /* 0x0007fff015057812 */ /* 0x000fe400078ef802 */
[----:B------:R-:W-:-:S03]  /*2040*/  LEA R4, R7, R8, 0x9 ;  /* 0x0000000807047211 */ /* 0x000fc600078e48ff */
[----:B------:R-:W-:-:S04]  /*2050*/  IMAD R6, R5, 0x1000, R6 ;  /* 0x0000100005067824 */ /* 0x000fc800078e0206 */
[----:B------:R-:W-:Y:S01]  /*2060*/  IMAD R23, R55, 0x2, R6 ;  /* 0x0000000237177824 */ /* 0x000fe200078e0206 */
[----:B------:R-:W-:-:S03]  /*2070*/  LEA R6, R5, R4, 0xc ;  /* 0x0000000405067211 */ /* 0x000fc600078e60ff */
[----:B------:R-:W-:Y:S01]  /*2080*/  IMAD.WIDE.U32 R4, R23, 0x4, R16 ;  /* 0x0000000417047825 */ /* 0x000fe200078e0010 */
[----:B------:R-:W-:-:S04]  /*2090*/  LEA R7, R55, R6, 0x1 ;  /* 0x0000000637077211 */ /* 0x000fc800078e08ff */
[----:B------:R0:W4:Y:S01]  /*20a0*/  LDG.E.CONSTANT R33, desc[UR6][R4.64] ;  /* 0x0000000604217981 */ /* 0x000122000c1e9900 */
[----:B------:R-:W-:-:S04]  /*20b0*/  IMAD.WIDE.U32 R30, R31, 0x4, R16 ;  /* 0x000000041f1e7825 */ /* 0x000fc800078e0010 */
[--C-:B------:R-:W-:Y:S02]  /*20c0*/  IMAD.WIDE.U32 R8, R9, 0x4, R16.reuse ;  /* 0x0000000409087825 */ /* 0x100fe400078e0010 */
[----:B------:R-:W5:Y:S02]  /*20d0*/  LDG.E.CONSTANT R30, desc[UR6][R30.64] ;  /* 0x000000061e1e7981 */ /* 0x000f64000c1e9900 */
[----:B0-----:R-:W-:Y:S02]  /*20e0*/  IMAD.WIDE.U32 R4, R7, 0x4, R16 ;  /* 0x0000000407047825 */ /* 0x001fe400078e0010 */
[----:B------:R0:W5:Y:S04]  /*20f0*/  LDG.E.CONSTANT R32, desc[UR6][R8.64] ;  /* 0x0000000608207981 */ /* 0x000168000c1e9900 */
[----:B------:R-:W3:Y:S01]  /*2100*/  LDG.E.CONSTANT R34, desc[UR6][R4.64] ;  /* 0x0000000604227981 */ /* 0x000ee2000c1e9900 */
[----:B------:R-:W-:-:S03]  /*2110*/  IMAD R7, R55, 0x2, R83 ;  /* 0x0000000237077824 */ /* 0x000fc600078e0253 */
[----:B------:R-:W2:Y:S01]  /*2120*/  LDG.E.CONSTANT R35, desc[UR6][R4.64+0x800] ;  /* 0x0008000604237981 */ /* 0x000ea2000c1e9900 */
[----:B------:R-:W-:-:S03]  /*2130*/  IMAD.WIDE.U32 R10, R11, 0x4, R16 ;  /* 0x000000040b0a7825 */ /* 0x000fc600078e0010 */
[----:B------:R-:W5:Y:S01]  /*2140*/  LDG.E.CONSTANT R31, desc[UR6][R4.64+0x8000] ;  /* 0x00800006041f7981 */ /* 0x000f62000c1e9900 */
[----:B------:R-:W-:-:S03]  /*2150*/  IMAD.WIDE.U32 R6, R7, 0x4, R16 ;  /* 0x0000000407067825 */ /* 0x000fc600078e0010 */
[----:B------:R-:W5:Y:S01]  /*2160*/  LDG.E.CONSTANT R10, desc[UR6][R10.64] ;  /* 0x000000060a0a7981 */ /* 0x000f62000c1e9900 */
[----:B------:R-:W-:-:S04]  /*2170*/  IMAD.WIDE.U32 R14, R15, 0x4, R16 ;  /* 0x000000040f0e7825 */ /* 0x000fc800078e0010 */
[----:B------:R-:W-:Y:S02]  /*2180*/  IMAD R19, R55, 0x2, R77 ;  /* 0x0000000237137824 */ /* 0x000fe400078e024d */
[--C-:B0-----:R-:W-:Y:S01]  /*2190*/  IMAD.WIDE.U32 R8, R13, 0x4, R16.reuse ;  /* 0x000000040d087825 */ /* 0x101fe200078e0010 */
[----:B------:R-:W-:Y:S01]  /*21a0*/  LEA R13, R55, R75, 0x1 ;  /* 0x0000004b370d7211 */ /* 0x000fe200078e08ff */
[----:B------:R-:W5:Y:S04]  /*21b0*/  LDG.E.CONSTANT R14, desc[UR6][R14.64] ;  /* 0x000000060e0e7981 */ /* 0x000f68000c1e9900 */
[----:B------:R0:W5:Y:S01]  /*21c0*/  LDG.E.CONSTANT R11, desc[UR6][R6.64] ;  /* 0x00000006060b7981 */ /* 0x000162000c1e9900 */
[----:B------:R-:W-:-:S03]  /*21d0*/  IMAD.WIDE.U32 R12, R13, 0x4, R16 ;  /* 0x000000040d0c7825 */ /* 0x000fc600078e0010 */
[----:B------:R-:W5:Y:S01]  /*21e0*/  LDG.E.CONSTANT R15, desc[UR6][R8.64] ;  /* 0x00000006080f7981 */ /* 0x000f62000c1e9900 */
[--C-:B0-----:R-:W-:Y:S01]  /*21f0*/  IMAD.WIDE.U32 R6, R19, 0x4, R16.reuse ;  /* 0x0000000413067825 */ /* 0x101fe200078e0010 */
[----:B------:R-:W-:Y:S02]  /*2200*/  LEA R19, R55, R73, 0x1 ;  /* 0x0000004937137211 */ /* 0x000fe400078e08ff */
[----:B------:R-:W5:Y:S04]  /*2210*/  LDG.E.CONSTANT R12, desc[UR6][R12.64] ;  /* 0x000000060c0c7981 */ /* 0x000f68000c1e9900 */
[----:B------:R0:W5:Y:S02]  /*2220*/  LDG.E.CONSTANT R29, desc[UR6][R6.64] ;  /* 0x00000006061d7981 */ /* 0x000164000c1e9900 */
[----:B0-----:R-:W-:-:S05]  /*2230*/  IMAD.WIDE.U32 R6, R19, 0x4, R16 ;  /* 0x0000000413067825 */ /* 0x001fca00078e0010 */
[----:B------:R0:W5:Y:S01]  /*2240*/  LDG.E.CONSTANT R13, desc[UR6][R6.64] ;  /* 0x00000006060d7981 */ /* 0x000162000c1e9900 */
[----:B------:R-:W-:Y:S01]  /*2250*/  BAR.SYNC.DEFER_BLOCKING 0x0 ;  /* 0x0000000000007b1d */ /* 0x000fe20000010000 */
[----:B------:R-:W-:-:S07]  /*2260*/  ISETP.NE.AND P0, PT, R3, RZ, PT ;  /* 0x000000ff0300720c */ /* 0x000fce0003f05270 */
[----:B------:R-:W1:Y:S01]  /*2270*/  S2UR UR5, SR_CgaCtaId ;  /* 0x00000000000579c3 */ /* 0x000e620000008800 */
[C---:B------:R-:W-:Y:S01]  /*2280*/  LEA R19, R55.reuse, R71, 0x1 ;  /* 0x0000004737137211 */ /* 0x040fe200078e08ff */
[C---:B------:R-:W-:Y:S01]  /*2290*/  IMAD R27, R55.reuse, 0x2, R67 ;  /* 0x00000002371b7824 */ /* 0x040fe200078e0243 */
[----:B------:R-:W-:-:S03]  /*22a0*/  LEA R25, R55, R69, 0x1 ;  /* 0x0000004537197211 */ /* 0x000fc600078e08ff */
[----:B------:R-:W-:-:S05]  /*22b0*/  @!P0 IMAD.SHL.U32 R18, R2, 0x1000, RZ ;  /* 0x0000100002128824 */ /* 0x000fca00078e00ff */
[----:B------:R-:W-:Y:S01]  /*22c0*/  @!P0 LOP3.LUT R24, R18, 0x7fff0000, RZ, 0xc0, !PT ;  /* 0x7fff000012188812 */ /* 0x000fe200078ec0ff */
[----:B------:R-:W-:-:S03]  /*22d0*/  IMAD.WIDE.U32 R18, R19, 0x4, R16 ;  /* 0x0000000413127825 */ /* 0x000fc600078e0010 */
[----:B------:R-:W-:Y:S01]  /*22e0*/  @!P0 LEA R24, R21, R24, 0xc ;  /* 0x0000001815188211 */ /* 0x000fe200078e60ff */
[--C-:B------:R-:W-:Y:S01]  /*22f0*/  IMAD.WIDE.U32 R8, R25, 0x4, R16.reuse ;  /* 0x0000000419087825 */ /* 0x100fe200078e0010 */
[----:B------:R-:W-:Y:S01]  /*2300*/  LEA R21, R55, R65, 0x1 ;  /* 0x0000004137157211 */ /* 0x000fe200078e08ff */
[----:B------:R-:W5:Y:S02]  /*2310*/  LDG.E.CONSTANT R18, desc[UR6][R18.64] ;  /* 0x0000000612127981 */ /* 0x000f64000c1e9900 */
[----:B0-----:R-:W-:-:S04]  /*2320*/  IMAD.WIDE.U32 R6, R27, 0x4, R16 ;  /* 0x000000041b067825 */ /* 0x001fc800078e0010 */
[----:B------:R-:W-:Y:S01]  /*2330*/  IMAD R25, R55, 0x2, R63 ;  /* 0x0000000237197824 */ /* 0x000fe200078e023f */
[----:B------:R0:W5:Y:S01]  /*2340*/  LDG.E.CONSTANT R20, desc[UR6][R6.64] ;  /* 0x0000000606147981 */ /* 0x000162000c1e9900 */
[----:B------:R-:W-:-:S03]  /*2350*/  UMOV UR4, 0x400 ;  /* 0x0000040000047882 */ /* 0x000fc60000000000 */
[----:B------:R0:W5:Y:S01]  /*2360*/  LDG.E.CONSTANT R19, desc[UR6][R8.64] ;  /* 0x0000000608137981 */ /* 0x000162000c1e9900 */
[----:B-1----:R-:W-:Y:S01]  /*2370*/  ULEA UR8, UR5, UR4, 0x18 ;  /* 0x0000000405087291 */ /* 0x002fe2000f8ec0ff */
[----:B------:R-:W-:Y:S01]  /*2380*/  LEA R27, R55, R57, 0x1 ;  /* 0x00000039371b7211 */ /* 0x000fe200078e08ff */
[----:B0-----:R-:W-:-:S04]  /*2390*/  IMAD.WIDE.U32 R6, R21, 0x4, R16 ;  /* 0x0000000415067825 */ /* 0x001fc800078e0010 */
[----:B------:R-:W-:Y:S01]  /*23a0*/  IMAD.WIDE.U32 R8, R25, 0x4, R16 ;  /* 0x0000000419087825 */ /* 0x000fe200078e0010 */
[----:B------:R-:W-:Y:S01]  /*23b0*/  LEA R25, R55, R61, 0x1 ;  /* 0x0000003d37197211 */ /* 0x000fe200078e08ff */
[----:B------:R0:W5:Y:S01]  /*23c0*/  LDG.E.CONSTANT R21, desc[UR6][R6.64] ;  /* 0x0000000606157981 */ /* 0x000162000c1e9900 */
[----:B------:R-:W-:-:S03]  /*23d0*/  MOV R26, UR8 ;  /* 0x00000008001a7c02 */ /* 0x000fc60008000f00 */
[----:B------:R1:W5:Y:S01]  /*23e0*/  LDG.E.CONSTANT R22, desc[UR6][R8.64] ;  /* 0x0000000608167981 */ /* 0x000362000c1e9900 */
[----:B0-----:R-:W-:-:S04]  /*23f0*/  IMAD.WIDE.U32 R6, R25, 0x4, R16 ;  /* 0x0000000419067825 */ /* 0x001fc800078e0010 */
[----:B------:R-:W-:Y:S02]  /*2400*/  IMAD R25, R59, 0x2000, R23 ;  /* 0x000020003b197824 */ /* 0x000fe400078e0217 */
[----:B-1----:R-:W-:Y:S01]  /*2410*/  IMAD.WIDE.U32 R8, R27, 0x4, R16 ;  /* 0x000000041b087825 */ /* 0x002fe200078e0010 */
[----:B------:R0:W5:Y:S01]  /*2420*/  LDG.E.CONSTANT R23, desc[UR6][R6.64] ;  /* 0x0000000606177981 */ /* 0x000162000c1e9900 */
[----:B------:R-:W-:-:S03]  /*2430*/  @!P0 LEA R27, R55, R24, 0x1 ;  /* 0x00000018371b8211 */ /* 0x000fc600078e08ff */
[----:B------:R1:W5:Y:S01]  /*2440*/  LDG.E.CONSTANT R24, desc[UR6][R8.64] ;  /* 0x0000000608187981 */ /* 0x000362000c1e9900 */
[----:B0-----:R-:W-:-:S04]  /*2450*/  IMAD.WIDE.U32 R6, R25, 0x4, R16 ;  /* 0x0000000419067825 */ /* 0x001fc800078e0010 */
[----:B------:R-:W-:Y:S02]  /*2460*/  IMAD R25, R3, 0xc, R26 ;  /* 0x0000000c03197824 */ /* 0x000fe400078e021a */
[----:B------:R0:W5:Y:S01]  /*2470*/  LDG.E.CONSTANT R26, desc[UR6][R4.64+0x30000] ;  /* 0x03000006041a7981 */ /* 0x000162000c1e9900 */
[----:B-1----:R-:W-:Y:S01]  /*2480*/  IMAD.SHL.U32 R8, R2, 0x40, RZ ;  /* 0x0000004002087824 */ /* 0x002fe200078e00ff */
[----:B0-----:R-:W0:Y:S04]  /*2490*/  LDC.64 R4, c[0x0][0x388] ;  /* 0x0000e200ff047b82 */ /* 0x001e280000000a00 */
[----:B------:R-:W-:Y:S01]  /*24a0*/  LOP3.LUT R8, R8, 0x1c0, RZ, 0xc0, !PT ;  /* 0x000001c008087812 */ /* 0x000fe200078ec0ff */
[----:B------:R-:W-:Y:S02]  /*24b0*/  @!P0 IMAD.WIDE.U32 R16, R27, 0x4, R16 ;  /* 0x000000041b108825 */ /* 0x000fe400078e0010 */
[----:B------:R1:W5:Y:S02]  /*24c0*/  LDG.E.CONSTANT R27, desc[UR6][R6.64] ;  /* 0x00000006061b7981 */ /* 0x000364000c1e9900 */
[----:B------:R-:W-:-:S02]  /*24d0*/  IMAD.IADD R8, R8, 0x1, R3 ;  /* 0x0000000108087824 */ /* 0x000fc400078e0203 */
[----:B----4-:R-:W-:Y:S04]  /*24e0*/  STS [R25+0x4], R33 ;  /* 0x0000042119007388 */ /* 0x010fe80000000800 */
[----:B---3--:R-:W-:Y:S04]  /*24f0*/  STS [R25], R34 ;  /* 0x0000002219007388 */ /* 0x008fe80000000800 */
[----:B--2---:R-:W-:Y:S04]  /*2500*/  STS [R25+0x8], R35 ;  /* 0x0000082319007388 */ /* 0x004fe80000000800 */
[----:B------:R-:W-:Y:S04]  /*2510*/  STS [R92+0x30], R36 ;  /* 0x000030245c007388 */ /* 0x000fe80000000800 */
[----:B------:R2:W-:Y:S04]  /*2520*/  STS [R90+0x34], R28 ;  /* 0x0000341c5a007388 */ /* 0x0005e80000000800 */
[----:B-----5:R3:W-:Y:S01]  /*2530*/  STS [R25+0x38], R31 ;  /* 0x0000381f19007388 */ /* 0x0207e20000000800 */
[----:B--2---:R-:W-:-:S03]  /*2540*/  SHF.L.U32 R28, R3, 0x3, RZ ;  /* 0x00000003031c7819 */ /* 0x004fc600000006ff */
[----:B------:R2:W-:Y:S01]  /*2550*/  STS [R88+0x60], R30 ;  /* 0x0000601e58007388 */ /* 0x0005e20000000800 */
[C---:B-1----:R-:W-:Y:S01]  /*2560*/  IADD3 R6, PT, PT, R28.reuse, 0x220, RZ ;  /* 0x000002201c067810 */ /* 0x042fe20007ffe0ff */
[----:B---3--:R-:W-:Y:S01]  /*2570*/  IMAD R31, R55, 0x400, R8 ;  /* 0x00000400371f7824 */ /* 0x008fe200078e0208 */
[----:B------:R-:W-:Y:S01]  /*2580*/  IADD3 R7, PT, PT, R28, 0x240, RZ ;  /* 0x000002401c077810 */ /* 0x000fe20007ffe0ff */
[----:B------:R-:W-:Y:S01]  /*2590*/  STS [R86+0x64], R32 ;  /* 0x0000642056007388 */ /* 0x000fe20000000800 */
[----:B------:R-:W-:Y:S02]  /*25a0*/  LOP3.LUT R6, R6, 0x3e00, RZ, 0xc0, !PT ;  /* 0x00003e0006067812 */ /* 0x000fe400078ec0ff */
[----:B------:R-:W-:Y:S01]  /*25b0*/  IADD3 R9, PT, PT, R28, 0x260, RZ ;  /* 0x000002601c097810 */ /* 0x000fe20007ffe0ff */
[----:B------:R-:W-:Y:S01]  /*25c0*/  STS [R84+0x68], R10 ;  /* 0x0000680a54007388 */ /* 0x000fe20000000800 */
[----:B------:R-:W-:-:S03]  /*25d0*/  LOP3.LUT R8, R7, 0x3e00, RZ, 0xc0, !PT ;  /* 0x00003e0007087812 */ /* 0x000fc600078ec0ff */
[----:B------:R-:W-:Y:S01]  /*25e0*/  STS [R82+0x90], R11 ;  /* 0x0000900b52007388 */ /* 0x000fe20000000800 */
[----:B------:R-:W-:-:S03]  /*25f0*/  IADD3 R7, PT, PT, R31, R6, RZ ;  /* 0x000000061f077210 */ /* 0x000fc60007ffe0ff */
[----:B------:R1:W-:Y:S01]  /*2600*/  STS [R80+0x94], R14 ;  /* 0x0000940e50007388 */ /* 0x0003e20000000800 */
[----:B--2---:R-:W-:-:S03]  /*2610*/  LOP3.LUT R30, R9, 0x3e00, RZ, 0xc0, !PT ;  /* 0x00003e00091e7812 */ /* 0x004fc600078ec0ff */
[----:B------:R2:W-:Y:S01]  /*2620*/  STS [R78+0x98], R15 ;  /* 0x0000980f4e007388 */ /* 0x0005e20000000800 */
[----:B------:R-:W-:-:S03]  /*2630*/  IADD3 R9, PT, PT, R31, R8, RZ ;  /* 0x000000081f097210 */ /* 0x000fc60007ffe0ff */
[----:B------:R3:W-:Y:S01]  /*2640*/  STS [R76+0xc0], R29 ;  /* 0x0000c01d4c007388 */ /* 0x0007e20000000800 */
[C---:B-1----:R-:W-:Y:S01]  /*2650*/  IADD3 R14, PT, PT, R28.reuse, 0x280, RZ ;  /* 0x000002801c0e7810 */ /* 0x042fe20007ffe0ff */
[----:B0-----:R-:W-:Y:S01]  /*2660*/  IMAD.WIDE.U32 R6, R7, 0x4, R4 ;  /* 0x0000000407067825 */ /* 0x001fe200078e0004 */
[----:B--2---:R-:W-:Y:S02]  /*2670*/  IADD3 R15, PT, PT, R28, 0x2a0, RZ ;  /* 0x000002a01c0f7810 */ /* 0x004fe40007ffe0ff */
[----:B------:R-:W-:Y:S01]  /*2680*/  LOP3.LUT R14, R14, 0x3e00, RZ, 0xc0, !PT ;  /* 0x00003e000e0e7812 */ /* 0x000fe200078ec0ff */
[C---:B---3--:R-:W-:Y:S01]  /*2690*/  VIADD R29, R28.reuse, 0x2c0 ;  /* 0x000002c01c1d7836 */ /* 0x048fe20000000000 */
[----:B------:R0:W-:Y:S01]  /*26a0*/  STS [R74+0xc4], R12 ;  /* 0x0000c40c4a007388 */ /* 0x0001e20000000800 */
[----:B------:R-:W-:Y:S01]  /*26b0*/  IMAD.IADD R11, R31, 0x1, R30 ;  /* 0x000000011f0b7824 */ /* 0x000fe200078e021e */
[C---:B------:R-:W-:Y:S02]  /*26c0*/  IADD3 R35, PT, PT, R28.reuse, 0x2e0, RZ ;  /* 0x000002e01c237810 */ /* 0x040fe40007ffe0ff */
[----:B------:R-:W-:-:S02]  /*26d0*/  IADD3 R36, PT, PT, R28, 0x300, RZ ;  /* 0x000003001c247810 */ /* 0x000fc40007ffe0ff */
[----:B------:R-:W-:Y:S01]  /*26e0*/  LOP3.LUT R34, R29, 0x3e00, RZ, 0xc0, !PT ;  /* 0x00003e001d227812 */ /* 0x000fe200078ec0ff */
[----:B------:R-:W-:Y:S01]  /*26f0*/  IMAD.WIDE.U32 R8, R9, 0x4, R4 ;  /* 0x0000000409087825 */ /* 0x000fe200078e0004 */
[----:B------:R1:W2:Y:S01]  /*2700*/  LDG.E.CONSTANT R30, desc[UR6][R6.64+0x10] ;  /* 0x00001006061e7981 */ /* 0x0002a2000c1e9900 */
[----:B0-----:R-:W-:Y:S02]  /*2710*/  LOP3.LUT R12, R15, 0x3e00, RZ, 0xc0, !PT ;  /* 0x00003e000f0c7812 */ /* 0x001fe400078ec0ff */
[----:B------:R-:W-:Y:S02]  /*2720*/  IMAD.IADD R15, R31, 0x1, R14 ;  /* 0x000000011f0f7824 */ /* 0x000fe400078e020e */
[--C-:B------:R-:W-:Y:S01]  /*2730*/  IMAD.WIDE.U32 R10, R11, 0x4, R4.reuse ;  /* 0x000000040b0a7825 */ /* 0x100fe200078e0004 */
[----:B------:R-:W-:Y:S01]  /*2740*/  LOP3.LUT R36, R36, 0x3e00, RZ, 0xc0, !PT ;  /* 0x00003e0024247812 */ /* 0x000fe200078ec0ff */
[----:B------:R0:W-:Y:S01]  /*2750*/  STS [R72+0xc8], R13 ;  /* 0x0000c80d48007388 */ /* 0x0001e20000000800 */
[----:B-1----:R-:W-:Y:S01]  /*2760*/  LOP3.LUT R6, R35, 0x3e00, RZ, 0xc0, !PT ;  /* 0x00003e0023067812 */ /* 0x002fe200078ec0ff */
[----:B------:R-:W-:Y:S01]  /*2770*/  IMAD.WIDE.U32 R14, R15, 0x4, R4 ;  /* 0x000000040f0e7825 */ /* 0x000fe200078e0004 */
[----:B------:R-:W-:Y:S01]  /*2780*/  IADD3 R7, PT, PT, R31, R34, RZ ;  /* 0x000000221f077210 */ /* 0x000fe20007ffe0ff */
[----:B------:R1:W3:Y:S02]  /*2790*/  LDG.E.CONSTANT R32, desc[UR6][R8.64+0x20] ;  /* 0x0000200608207981 */ /* 0x0002e4000c1e9900 */
[----:B------:R-:W-:-:S02]  /*27a0*/  VIADD R39, R28, 0x340 ;  /* 0x000003401c277836 */ /* 0x000fc40000000000 */
[----:B------:R4:W5:Y:S01]  /*27b0*/  LDG.E.CONSTANT R33, desc[UR6][R10.64+0x30] ;  /* 0x000030060a217981 */ /* 0x000962000c1e9900 */
[C---:B0-----:R-:W-:Y:S01]  /*27c0*/  IADD3 R13, PT, PT, R31.reuse, R12, RZ ;  /* 0x0000000c1f0d7210 */ /* 0x041fe20007ffe0ff */
[C---:B------:R-:W-:Y:S01]  /*27d0*/  VIADD R42, R28.reuse, 0x3a0 ;  /* 0x000003a01c2a7836 */ /* 0x040fe20000000000 */
[C---:B------:R-:W-:Y:S01]  /*27e0*/  IADD3 R38, PT, PT, R28.reuse, 0x320, RZ ;  /* 0x000003201c267810 */ /* 0x040fe20007ffe0ff */
[----:B------:R0:W5:Y:S01]  /*27f0*/  LDG.E.CONSTANT R29, desc[UR6][R14.64+0x40] ;  /* 0x000040060e1d7981 */ /* 0x000162000c1e9900 */
[----:B-1----:R-:W-:Y:S02]  /*2800*/  IMAD.IADD R9, R31, 0x1, R6 ;  /* 0x000000011f097824 */ /* 0x002fe400078e0206 */
[----:B------:R-:W-:Y:S01]  /*2810*/  IMAD.WIDE.U32 R6, R7, 0x4, R4 ;  /* 0x0000000407067825 */ /* 0x000fe200078e0004 */
[----:B----4-:R-:W-:Y:S02]  /*2820*/  IADD3 R11, PT, PT, R31, R36, RZ ;  /* 0x000000241f0b7210 */ /* 0x010fe40007ffe0ff */
[----:B------:R-:W-:-:S02]  /*2830*/  IADD3 R40, PT, PT, R28, 0x360, RZ ;  /* 0x000003601c287810 */ /* 0x000fc40007ffe0ff */
[----:B------:R-:W-:Y:S02]  /*2840*/  IADD3 R41, PT, PT, R28, 0x380, RZ ;  /* 0x000003801c297810 */ /* 0x000fe40007ffe0ff */
[----:B0-----:R-:W-:Y:S01]  /*2850*/  LOP3.LUT R14, R39, 0x3e00, RZ, 0xc0, !PT ;  /* 0x00003e00270e7812 */ /* 0x001fe200078ec0ff */
[--C-:B------:R-:W-:Y:S01]  /*2860*/  IMAD.WIDE.U32 R12, R13, 0x4, R4.reuse ;  /* 0x000000040d0c7825 */ /* 0x100fe200078e0004 */
[----:B------:R0:W4:Y:S01]  /*2870*/  LDG.E.CONSTANT R35, desc[UR6][R6.64+0x60] ;  /* 0x0000600606237981 */ /* 0x000122000c1e9900 */
[----:B------:R-:W-:Y:S02]  /*2880*/  LOP3.LUT R38, R38, 0x3e00, RZ, 0xc0, !PT ;  /* 0x00003e0026267812 */ /* 0x000fe400078ec0ff */
[--C-:B------:R-:W-:Y:S01]  /*2890*/  IMAD.WIDE.U32 R10, R11, 0x4, R4.reuse ;  /* 0x000000040b0a7825 */ /* 0x100fe200078e0004 */
[----:B------:R-:W-:Y:S01]  /*28a0*/  LOP3.LUT R40, R40, 0x3e00, RZ, 0xc0, !PT ;  /* 0x00003e0028287812 */ /* 0x000fe200078ec0ff */
[----:B------:R1:W4:Y:S01]  /*28b0*/  LDG.E.CONSTANT R34, desc[UR6][R12.64+0x50] ;  /* 0x000050060c227981 */ /* 0x000322000c1e9900 */
[----:B------:R-:W-:Y:S01]  /*28c0*/  LOP3.LUT R42, R42, 0x3e00, RZ, 0xc0, !PT ;  /* 0x00003e002a2a7812 */ /* 0x000fe200078ec0ff */
[----:B------:R-:W-:Y:S01]  /*28d0*/  IMAD.WIDE.U32 R8, R9, 0x4, R4 ;  /* 0x0000000409087825 */ /* 0x000fe200078e0004 */
[----:B0-----:R-:W-:Y:S01]  /*28e0*/  LOP3.LUT R6, R41, 0x3e00, RZ, 0xc0, !PT ;  /* 0x00003e0029067812 */ /* 0x001fe200078ec0ff */
[----:B------:R0:W4:Y:S01]  /*28f0*/  LDG.E.CONSTANT R37, desc[UR6][R10.64+0x80] ;  /* 0x000080060a257981 */ /* 0x000122000c1e9900 */
[C---:B------:R-:W-:Y:S01]  /*2900*/  IADD3 R7, PT, PT, R31.reuse, R14, RZ ;  /* 0x0000000e1f077210 */ /* 0x040fe20007ffe0ff */
[----:B------:R-:W-:Y:S01]  /*2910*/  VIADD R51, R28, 0x3c0 ;  /* 0x000003c01c337836 */ /* 0x000fe20000000000 */
[C---:B------:R-:W-:Y:S01]  /*2920*/  IADD3 R15, PT, PT, R31.reuse, R38, RZ ;  /* 0x000000261f0f7210 */ /* 0x040fe20007ffe0ff */
[----:B------:R0:W4:Y:S01]  /*2930*/  LDG.E.CONSTANT R36, desc[UR6][R8.64+0x70] ;  /* 0x0000700608247981 */ /* 0x000122000c1e9900 */
[----:B-1----:R-:W-:-:S02]  /*2940*/  IADD3 R13, PT, PT, R31, R42, RZ ;  /* 0x0000002a1f0d7210 */ /* 0x002fc40007ffe0ff */
[----:B------:R-:W-:Y:S02]  /*2950*/  IADD3 R53, PT, PT, R28, 0x3e0, RZ ;  /* 0x000003e01c357810 */ /* 0x000fe40007ffe0ff */
[----:B0-----:R-:W-:Y:S01]  /*2960*/  IADD3 R11, PT, PT, R31, R6, RZ ;  /* 0x000000061f0b7210 */ /* 0x001fe20007ffe0ff */
[----:B------:R-:W-:Y:S01]  /*2970*/  IMAD.WIDE.U32 R6, R7, 0x4, R4 ;  /* 0x0000000407067825 */ /* 0x000fe200078e0004 */
[----:B------:R-:W-:-:S03]  /*2980*/  LOP3.LUT R52, R51, 0x3e00, RZ, 0xc0, !PT ;  /* 0x00003e0033347812 */ /* 0x000fc600078ec0ff */
[----:B------:R-:W-:Y:S01]  /*2990*/  IMAD.IADD R9, R31, 0x1, R40 ;  /* 0x000000011f097824 */ /* 0x000fe200078e0228 */
[----:B------:R-:W-:Y:S01]  /*29a0*/  LOP3.LUT R54, R53, 0x3e00, RZ, 0xc0, !PT ;  /* 0x00003e0035367812 */ /* 0x000fe200078ec0ff */
[--C-:B------:R-:W-:Y:S01]  /*29b0*/  IMAD.WIDE.U32 R14, R15, 0x4, R4.reuse ;  /* 0x000000040f0e7825 */ /* 0x100fe200078e0004 */
[----:B------:R0:W4:Y:S03]  /*29c0*/  LDG.E.CONSTANT R38, desc[UR6][R6.64+0xa0] ;  /* 0x0000a00606267981 */ /* 0x000126000c1e9900 */
[--C-:B------:R-:W-:Y:S01]  /*29d0*/  IMAD.WIDE.U32 R8, R9, 0x4, R4.reuse ;  /* 0x0000000409087825 */ /* 0x100fe200078e0004 */
[----:B------:R-:W-:Y:S01]  /*29e0*/  IADD3 R51, PT, PT, R31, R52, RZ ;  /* 0x000000341f337210 */ /* 0x000fe20007ffe0ff */
[----:B------:R-:W4:Y:S02]  /*29f0*/  LDG.E.CONSTANT R14, desc[UR6][R14.64+0x90] ;  /* 0x000090060e0e7981 */ /* 0x000f24000c1e9900 */
[----:B------:R-:W-:-:S02]  /*2a00*/  IMAD.WIDE.U32 R10, R11, 0x4, R4 ;  /* 0x000000040b0a7825 */ /* 0x000fc400078e0004 */
[----:B------:R-:W4:Y:S02]  /*2a10*/  LDG.E.CONSTANT R39, desc[UR6][R8.64+0xb0] ;  /* 0x0000b00608277981 */ /* 0x000f24000c1e9900 */
[--C-:B------:R-:W-:Y:S02]  /*2a20*/  IMAD.WIDE.U32 R12, R13, 0x4, R4.reuse ;  /* 0x000000040d0c7825 */ /* 0x100fe400078e0004 */
[----:B------:R-:W4:Y:S02]  /*2a30*/  LDG.E.CONSTANT R10, desc[UR6][R10.64+0xc0] ;  /* 0x0000c0060a0a7981 */ /* 0x000f24000c1e9900 */
[C---:B0-----:R-:W-:Y:S02]  /*2a40*/  IMAD.WIDE.U32 R6, R31.reuse, 0x4, R4 ;  /* 0x000000041f067825 */ /* 0x041fe400078e0004 */
[----:B------:R-:W4:Y:S02]  /*2a50*/  LDG.E.CONSTANT R12, desc[UR6][R12.64+0xd0] ;  /* 0x0000d0060c0c7981 */ /* 0x000f24000c1e9900 */
[----:B------:R-:W-:-:S02]  /*2a60*/  IMAD.IADD R31, R31, 0x1, R54 ;  /* 0x000000011f1f7824 */ /* 0x000fc400078e0236 */
[----:B------:R-:W2:Y:S04]  /*2a70*/  @!P0 LDG.E.CONSTANT R8, desc[UR6][R16.64+0x33000] ;  /* 0x0330000610088981 */ /* 0x000ea8000c1e9900 */
[----:B------:R-:W2:Y:S04]  /*2a80*/  @!P0 LDG.E.CONSTANT R9, desc[UR6][R16.64+0x33004] ;  /* 0x0330040610098981 */ /* 0x000ea8000c1e9900 */
[----:B------:R-:W3:Y:S04]  /*2a90*/  LDG.E.CONSTANT R49, desc[UR6][R6.64] ;  /* 0x0000000606317981 */ /* 0x000ee8000c1e9900 */
[----:B------:R-:W5:Y:S04]  /*2aa0*/  LDG.E.CONSTANT R48, desc[UR6][R6.64+0x10] ;  /* 0x0000100606307981 */ /* 0x000f68000c1e9900 */
[----:B------:R-:W4:Y:S04]  /*2ab0*/  LDG.E.CONSTANT R47, desc[UR6][R6.64+0x20] ;  /* 0x00002006062f7981 */ /* 0x000f28000c1e9900 */
        /* <DEDUP_REMOVED lines=13> */
[----:B------:R0:W4:Y:S02]  /*2b90*/  LDG.E.CONSTANT R50, desc[UR6][R6.64+0x800] ;  /* 0x0008000606327981 */ /* 0x000124000c1e9900 */
[----:B0-----:R-:W-:-:S04]  /*2ba0*/  IMAD.WIDE.U32 R6, R51, 0x4, R4 ;  /* 0x0000000433067825 */ /* 0x001fc800078e0004 */
[----:B------:R-:W-:Y:S01]  /*2bb0*/  IMAD.WIDE.U32 R4, R31, 0x4, R4 ;  /* 0x000000041f047825 */ /* 0x000fe200078e0004 */
[----:B------:R-:W4:Y:S05]  /*2bc0*/  LDG.E.CONSTANT R52, desc[UR6][R6.64+0xe0] ;  /* 0x0000e00606347981 */ /* 0x000f2a000c1e9900 */
[----:B------:R-:W4:Y:S01]  /*2bd0*/  LDG.E.CONSTANT R4, desc[UR6][R4.64+0xf0] ;  /* 0x0000f00604047981 */ /* 0x000f22000c1e9900 */
[----:B------:R-:W-:-:S03]  /*2be0*/  UIADD3 UR4, UPT, UPT, UR4, 0x188, URZ ;  /* 0x0000018804047890 */ /* 0x000fc6000fffe0ff */
[----:B------:R-:W-:Y:S01]  /*2bf0*/  STS [R70+0xf0], R18 ;  /* 0x0000f01246007388 */ /* 0x000fe20000000800 */
[----:B------:R-:W-:-:S03]  /*2c00*/  ULEA UR4, UR5, UR4, 0x18 ;  /* 0x0000000405047291 */ /* 0x000fc6000f8ec0ff */
[----:B------:R-:W-:Y:S04]  /*2c10*/  STS [R68+0xf4], R19 ;  /* 0x0000f41344007388 */ /* 0x000fe80000000800 */
[----:B------:R0:W-:Y:S01]  /*2c20*/  STS [R66+0xf8], R20 ;  /* 0x0000f81442007388 */ /* 0x0001e20000000800 */
[----:B------:R-:W-:-:S03]  /*2c30*/  LEA R31, R3, UR4, 0x2 ;  /* 0x00000004031f7c11 */ /* 0x000fc6000f8e10ff */
[----:B------:R1:W-:Y:S04]  /*2c40*/  STS [R64+0x120], R21 ;  /* 0x0001201540007388 */ /* 0x0003e80000000800 */
[----:B------:R1:W-:Y:S04]  /*2c50*/  STS [R62+0x124], R22 ;  /* 0x000124163e007388 */ /* 0x0003e80000000800 */
[----:B------:R1:W-:Y:S04]  /*2c60*/  STS [R60+0x128], R23 ;  /* 0x000128173c007388 */ /* 0x0003e80000000800 */
[----:B------:R1:W-:Y:S04]  /*2c70*/  STS [R25+0x150], R26 ;  /* 0x0001501a19007388 */ /* 0x0003e80000000800 */
[----:B------:R1:W-:Y:S04]  /*2c80*/  STS [R58+0x4], R27 ;  /* 0x0000041b3a007388 */ /* 0x0003e80000000800 */
[----:B------:R1:W-:Y:S01]  /*2c90*/  STS [R56+0x158], R24 ;  /* 0x0001581838007388 */ /* 0x0003e20000000800 */
[----:B0-----:R-:W-:Y:S01]  /*2ca0*/  IMAD R20, R3, 0x3c, R31 ;  /* 0x0000003c03147824 */ /* 0x001fe200078e021f */
[----:B------:R-:W-:-:S02]  /*2cb0*/  MOV R19, 0x20 ;  /* 0x0000002000137802 */ /* 0x000fc40000000f00 */
[----:B------:R-:W-:Y:S01]  /*2cc0*/  MOV R18, R0 ;  /* 0x0000000000127202 */ /* 0x000fe20000000f00 */
[----:B--2---:R1:W-:Y:S04]  /*2cd0*/  @!P0 STS.64 [UR8+0x180], R8 ;  /* 0x00018008ff008988 */ /* 0x0043e80008000a08 */
[----:B---3--:R1:W-:Y:S04]  /*2ce0*/  STS [R31], R49 ;  /* 0x000000311f007388 */ /* 0x0083e80000000800 */
[----:B-----5:R1:W-:Y:S04]  /*2cf0*/  STS [R31+0x10], R48 ;  /* 0x000010301f007388 */ /* 0x0203e80000000800 */
[----:B----4-:R1:W-:Y:S04]  /*2d00*/  STS [R31+0x20], R47 ;  /* 0x0000202f1f007388 */ /* 0x0103e80000000800 */
[----:B------:R1:W-:Y:S04]  /*2d10*/  STS [R31+0x30], R46 ;  /* 0x0000302e1f007388 */ /* 0x0003e80000000800 */
        /* <DEDUP_REMOVED lines=27> */
[----:B------:R1:W-:Y:S01]  /*2ed0*/  STS [R31+0x1f0], R4 ;  /* 0x0001f0041f007388 */ /* 0x0003e20000000800 */
[----:B------:R-:W-:Y:S06]  /*2ee0*/  BAR.SYNC.DEFER_BLOCKING 0x0 ;  /* 0x0000000000007b1d */ /* 0x000fec0000010000 */
[----:B------:R1:W0:Y:S04]  /*2ef0*/  LDS R54, [R20] ;  /* 0x0000000014367984 */ /* 0x0002280000000800 */
[----:B------:R1:W2:Y:S04]  /*2f00*/  LDS R53, [R20+0x4] ;  /* 0x0000040014357984 */ /* 0x0002a80000000800 */
[----:B------:R1:W3:Y:S04]  /*2f10*/  LDS R52, [R20+0x8] ;  /* 0x0000080014347984 */ /* 0x0002e80000000800 */
[----:B------:R1:W4:Y:S04]  /*2f20*/  LDS R51, [R20+0xc] ;  /* 0x00000c0014337984 */ /* 0x0003280000000800 */
[----:B------:R1:W0:Y:S04]  /*2f30*/  LDS R50, [R20+0x10] ;  /* 0x0000100014327984 */ /* 0x0002280000000800 */
        /* <DEDUP_REMOVED lines=26> */
[----:B--234-:R1:W0:Y:S02]  /*30e0*/  LDS R17, [R20+0x13c] ;  /* 0x00013c0014117984 */ /* 0x01c2240000000800 */
.L_x_0:
[----:B-1----:R-:W0:Y:S04]  /*30f0*/  LDL.128 R28, [R18+-0x80] ;  /* 0xffff8000121c7983 */ /* 0x002e280000100c00 */
[----:B------:R-:W2:Y:S04]  /*3100*/  LDL.128 R20, [R18+-0x70] ;  /* 0xffff900012147983 */ /* 0x000ea80000100c00 */
[----:B------:R-:W0:Y:S04]  /*3110*/  LDS.64 R34, [R19+UR8+-0x20] ;  /* 0xffffe00813227984 */ /* 0x000e280008000a00 */
[----:B------:R-:W3:Y:S01]  /*3120*/  LDL.128 R24, [R18+-0x60] ;  /* 0xffffa00012187983 */ /* 0x000ee20000100c00 */
[-C--:B0-----:R-:W-:Y:S01]  /*3130*/  FFMA R33, R54, R34.reuse, R28 ;  /* 0x0000002236217223 */ /* 0x081fe2000000001c */
[-C--:B------:R-:W-:Y:S01]  /*3140*/  FFMA R32, R53, R34.reuse, R29 ;  /* 0x0000002235207223 */ /* 0x080fe2000000001d */
[-C--:B------:R-:W-:Y:S01]  /*3150*/  FFMA R43, R52, R34.reuse, R30 ;  /* 0x00000022342b7223 */ /* 0x080fe2000000001e */
[----:B------:R-:W-:Y:S01]  /*3160*/  FFMA R42, R51, R34, R31 ;  /* 0x00000022332a7223 */ /* 0x000fe2000000001f */
[-C--:B------:R-:W-:Y:S01]  /*3170*/  FFMA R28, R36, R35.reuse, R33 ;  /* 0x00000023241c7223 */ /* 0x080fe20000000021 */
[-C--:B------:R-:W-:Y:S01]  /*3180*/  FFMA R29, R3, R35.reuse, R32 ;  /* 0x00000023031d7223 */ /* 0x080fe20000000020 */
[-C--:B------:R-:W-:Y:S01]  /*3190*/  FFMA R30, R4, R35.reuse, R43 ;  /* 0x00000023041e7223 */ /* 0x080fe2000000002b */
[----:B------:R-:W-:-:S05]  /*31a0*/  FFMA R31, R5, R35, R42 ;  /* 0x00000023051f7223 */ /* 0x000fca000000002a */
[----:B------:R0:W-:Y:S04]  /*31b0*/  STL.128 [R18+-0x80], R28 ;  /* 0xffff801c12007387 */ /* 0x0001e80000100c00 */
[----:B0-----:R-:W4:Y:S01]  /*31c0*/  LDL.128 R28, [R18+-0x50] ;  /* 0xffffb000121c7983 */ /* 0x001f220000100c00 */
[-C--:B--2---:R-:W-:Y:S01]  /*31d0*/  FFMA R33, R50, R34.reuse, R20 ;  /* 0x0000002232217223 */ /* 0x084fe20000000014 */
        /* <DEDUP_REMOVED lines=8> */
[----:B0-----:R-:W2:Y:S01]  /*3260*/  LDL.128 R20, [R18+-0x40] ;  /* 0xffffc00012147983 */ /* 0x001ea20000100c00 */
[-C--:B---3--:R-:W-:Y:S01]  /*3270*/  FFMA R33, R46, R34.reuse, R24 ;  /* 0x000000222e217223 */ /* 0x088fe20000000018 */
        /* <DEDUP_REMOVED lines=8> */
[----:B0-----:R-:W3:Y:S01]  /*3300*/  LDL.128 R24, [R18+-0x30] ;  /* 0xffffd00012187983 */ /* 0x001ee20000100c00 */
[-C--:B----4-:R-:W-:Y:S01]  /*3310*/  FFMA R32, R40, R34.reuse, R28 ;  /* 0x0000002228207223 */ /* 0x090fe2000000001c */
[-C--:B------:R-:W-:Y:S01]  /*3320*/  FFMA R33, R39, R34.reuse, R29 ;  /* 0x0000002227217223 */ /* 0x080fe2000000001d */
[-C--:B------:R-:W-:Y:S01]  /*3330*/  FFMA R42, R38, R34.reuse, R30 ;  /* 0x00000022262a7223 */ /* 0x080fe2000000001e */
[----:B------:R-:W-:Y:S02]  /*3340*/  FFMA R43, R37, R34, R31 ;  /* 0x00000022252b7223 */ /* 0x000fe4000000001f */
[----:B------:R-:W4:Y:S01]  /*3350*/  LDL.128 R28, [R18+-0x20] ;  /* 0xffffe000121c7983 */ /* 0x000f220000100c00 */
[-C--:B------:R-:W-:Y:S01]  /*3360*/  FFMA R32, R14, R35.reuse, R32 ;  /* 0x000000230e207223 */ /* 0x080fe20000000020 */
[-C--:B------:R-:W-:Y:S01]  /*3370*/  FFMA R33, R15, R35.reuse, R33 ;  /* 0x000000230f217223 */ /* 0x080fe20000000021 */
[-C--:B------:R-:W-:Y:S01]  /*3380*/  FFMA R34, R16, R35.reuse, R42 ;  /* 0x0000002310227223 */ /* 0x080fe2000000002a */
[----:B------:R-:W-:-:S02]  /*3390*/  FFMA R35, R17, R35, R43 ;  /* 0x0000002311237223 */ /* 0x000fc4000000002b */
[----:B------:R-:W2:Y:S04]  /*33a0*/  LDS.64 R42, [R19+UR8+-0x10] ;  /* 0xfffff008132a7984 */ /* 0x000ea80008000a00 */
[----:B------:R-:W-:Y:S01]  /*33b0*/  STL.128 [R18+-0x50], R32 ;  /* 0xffffb02012007387 */ /* 0x000fe20000100c00 */
        /* <DEDUP_REMOVED lines=19> */
[----:B0-----:R-:W3:Y:S01]  /*34f0*/  LDL.128 R24, [R18+0x10] ;  /* 0x0000100012187983 */ /* 0x001ee20000100c00 */
[-C--:B----4-:R-:W-:Y:S01]  /*3500*/  FFMA R33, R46, R42.reuse, R28 ;  /* 0x0000002a2e217223 */ /* 0x090fe2000000001c */
[-C--:B------:R-:W-:Y:S01]  /*3510*/  FFMA R28, R45, R42.reuse, R29 ;  /* 0x0000002a2d1c7223 */ /* 0x080fe2000000001d */
[-C--:B------:R-:W-:Y:S01]  /*3520*/  FFMA R29, R44, R42.reuse, R30 ;  /* 0x0000002a2c1d7223 */ /* 0x080fe2000000001e */
[----:B------:R-:W-:Y:S01]  /*3530*/  FFMA R30, R41, R42, R31 ;  /* 0x0000002a291e7223 */ /* 0x000fe2000000001f */
[-C--:B------:R-:W-:Y:S01]  /*3540*/  FFMA R32, R10, R43.reuse, R33 ;  /* 0x0000002b0a207223 */ /* 0x080fe20000000021 */
[-C--:B------:R-:W-:Y:S01]  /*3550*/  FFMA R33, R11, R43.reuse, R28 ;  /* 0x0000002b0b217223 */ /* 0x080fe2000000001c */
[-C--:B------:R-:W-:Y:S01]  /*3560*/  FFMA R34, R12, R43.reuse, R29 ;  /* 0x0000002b0c227223 */ /* 0x080fe2000000001d */
[----:B------:R-:W-:-:S02]  /*3570*/  FFMA R35, R13, R43, R30 ;  /* 0x0000002b0d237223 */ /* 0x000fc4000000001e */
[----:B------:R-:W4:Y:S04]  /*3580*/  LDL.128 R28, [R18] ;  /* 0x00000000121c7983 */ /* 0x000f280000100c00 */
[----:B------:R-:W-:Y:S04]  /*3590*/  STL.128 [R18+-0x20], R32 ;  /* 0xffffe02012007387 */ /* 0x000fe80000100c00 */
[----:B------:R-:W4:Y:S01]  /*35a0*/  LDS.64 R32, [R19+UR8] ;  /* 0x0000000813207984 */ /* 0x000f220008000a00 */
        /* <DEDUP_REMOVED lines=9> */
[----:B0-----:R-:W2:Y:S01]  /*3640*/  LDL.128 R20, [R18+0x20] ;  /* 0x0000200012147983 */ /* 0x001ea20000100c00 */
[-C--:B----4-:R-:W-:Y:S01]  /*3650*/  FFMA R35, R54, R32.reuse, R28 ;  /* 0x0000002036237223 */ /* 0x090fe2000000001c */
[-C--:B------:R-:W-:Y:S01]  /*3660*/  FFMA R34, R53, R32.reuse, R29 ;  /* 0x0000002035227223 */ /* 0x080fe2000000001d */
[-C--:B------:R-:W-:Y:S01]  /*3670*/  FFMA R43, R52, R32.reuse, R30 ;  /* 0x00000020342b7223 */ /* 0x080fe2000000001e */
[-C--:B------:R-:W-:Y:S01]  /*3680*/  FFMA R42, R51, R32.reuse, R31 ;  /* 0x00000020332a7223 */ /* 0x080fe2000000001f */
[-C--:B------:R-:W-:Y:S01]  /*3690*/  FFMA R28, R36, R33.reuse, R35 ;  /* 0x00000021241c7223 */ /* 0x080fe20000000023 */
[-C--:B------:R-:W-:Y:S01]  /*36a0*/  FFMA R29, R3, R33.reuse, R34 ;  /* 0x00000021031d7223 */ /* 0x080fe20000000022 */
[-C--:B------:R-:W-:Y:S01]  /*36b0*/  FFMA R30, R4, R33.reuse, R43 ;  /* 0x00000021041e7223 */ /* 0x080fe2000000002b */
[-C--:B------:R-:W-:Y:S01]  /*36c0*/  FFMA R31, R5, R33.reuse, R42 ;  /* 0x00000021051f7223 */ /* 0x080fe2000000002a */
[-C--:B---3--:R-:W-:Y:S01]  /*36d0*/  FFMA R35, R50, R32.reuse, R24 ;  /* 0x0000002032237223 */ /* 0x088fe20000000018 */
[-C--:B------:R-:W-:Y:S01]  /*36e0*/  FFMA R34, R49, R32.reuse, R25 ;  /* 0x0000002031227223 */ /* 0x080fe20000000019 */
[-C--:B------:R-:W-:Y:S01]  /*36f0*/  FFMA R43, R48, R32.reuse, R26 ;  /* 0x00000020302b7223 */ /* 0x080fe2000000001a */
[----:B------:R-:W-:Y:S01]  /*3700*/  FFMA R42, R47, R32, R27 ;  /* 0x000000202f2a7223 */ /* 0x000fe2000000001b */
[----:B------:R0:W-:Y:S01]  /*3710*/  STL.128 [R18], R28 ;  /* 0x0000001c12007387 */ /* 0x0001e20000100c00 */
[-C--:B------:R-:W-:Y:S01]  /*3720*/  FFMA R24, R6, R33.reuse, R35 ;  /* 0x0000002106187223 */ /* 0x080fe20000000023 */
[-C--:B------:R-:W-:Y:S01]  /*3730*/  FFMA R25, R7, R33.reuse, R34 ;  /* 0x0000002107197223 */ /* 0x080fe20000000022 */
[-C--:B------:R-:W-:Y:S01]  /*3740*/  FFMA R26, R8, R33.reuse, R43 ;  /* 0x00000021081a7223 */ /* 0x080fe2000000002b */
[----:B------:R-:W-:-:S05]  /*3750*/  FFMA R27, R9, R33, R42 ;  /* 0x00000021091b7223 */ /* 0x000fca000000002a */
[----:B------:R1:W-:Y:S04]  /*3760*/  STL.128 [R18+0x10], R24 ;  /* 0x0000101812007387 */ /* 0x0003e80000100c00 */
[----:B0-----:R-:W3:Y:S04]  /*3770*/  LDL.128 R28, [R18+0x30] ;  /* 0x00003000121c7983 */ /* 0x001ee80000100c00 */
[----:B-1----:R-:W4:Y:S01]  /*3780*/  LDL.128 R24, [R18+0x40] ;  /* 0x0000400012187983 */ /* 0x002f220000100c00 */
[-C--:B--2---:R-:W-:Y:S01]  /*3790*/  FFMA R43, R44, R32.reuse, R22 ;  /* 0x000000202c2b7223 */ /* 0x084fe20000000016 */
[----:B------:R-:W-:-:S03]  /*37a0*/  FFMA R42, R41, R32, R23 ;  /* 0x00000020292a7223 */ /* 0x000fc60000000017 */
[-C--:B------:R-:W-:Y:S01]  /*37b0*/  FFMA R22, R12, R33.reuse, R43 ;  /* 0x000000210c167223 */ /* 0x080fe2000000002b */
[----:B------:R-:W-:Y:S02]  /*37c0*/  FFMA R23, R13, R33, R42 ;  /* 0x000000210d177223 */ /* 0x000fe4000000002a */
[----:B------:R-:W4:Y:S01]  /*37d0*/  LDS.64 R42, [R19+UR8+0x10] ;  /* 0x00001008132a7984 */ /* 0x000f220008000a00 */
[-C--:B------:R-:W-:Y:S01]  /*37e0*/  FFMA R35, R46, R32.reuse, R20 ;  /* 0x000000202e237223 */ /* 0x080fe20000000014 */
[----:B------:R-:W-:-:S03]  /*37f0*/  FFMA R34, R45, R32, R21 ;  /* 0x000000202d227223 */ /* 0x000fc60000000015 */
[-C--:B------:R-:W-:Y:S01]  /*3800*/  FFMA R20, R10, R33.reuse, R35 ;  /* 0x000000210a147223 */ /* 0x080fe20000000023 */
[----:B------:R-:W-:-:S05]  /*3810*/  FFMA R21, R11, R33, R34 ;  /* 0x000000210b157223 */ /* 0x000fca0000000022 */
[----:B------:R0:W-:Y:S04]  /*3820*/  STL.128 [R18+0x20], R20 ;  /* 0x0000201412007387 */ /* 0x0001e80000100c00 */
[----:B0-----:R-:W2:Y:S01]  /*3830*/  LDL.128 R20, [R18+0x50] ;  /* 0x0000500012147983 */ /* 0x001ea20000100c00 */
[-C--:B---3--:R-:W-:Y:S01]  /*3840*/  FFMA R35, R40, R32.reuse, R28 ;  /* 0x0000002028237223 */ /* 0x088fe2000000001c */
[-C--:B------:R-:W-:Y:S01]  /*3850*/  FFMA R34, R39, R32.reuse, R29 ;  /* 0x0000002027227223 */ /* 0x080fe2000000001d */
[-C--:B------:R-:W-:Y:S01]  /*3860*/  FFMA R30, R38, R32.reuse, R30 ;  /* 0x00000020261e7223 */ /* 0x080fe2000000001e */
[----:B------:R-:W-:Y:S01]  /*3870*/  FFMA R32, R37, R32, R31 ;  /* 0x0000002025207223 */ /* 0x000fe2000000001f */
[-C--:B------:R-:W-:Y:S01]  /*3880*/  FFMA R28, R14, R33.reuse, R35 ;  /* 0x000000210e1c7223 */ /* 0x080fe20000000023 */
[-C--:B------:R-:W-:Y:S01]  /*3890*/  FFMA R29, R15, R33.reuse, R34 ;  /* 0x000000210f1d7223 */ /* 0x080fe20000000022 */
[-C--:B------:R-:W-:Y:S01]  /*38a0*/  FFMA R30, R16, R33.reuse, R30 ;  /* 0x00000021101e7223 */ /* 0x080fe2000000001e */
[----:B------:R-:W-:Y:S01]  /*38b0*/  FFMA R31, R17, R33, R32 ;  /* 0x00000021111f7223 */ /* 0x000fe20000000020 */
[-C--:B----4-:R-:W-:Y:S01]  /*38c0*/  FFMA R33, R54, R42.reuse, R24 ;  /* 0x0000002a36217223 */ /* 0x090fe20000000018 */
[-C--:B------:R-:W-:Y:S01]  /*38d0*/  FFMA R24, R53, R42.reuse, R25 ;  /* 0x0000002a35187223 */ /* 0x080fe20000000019 */
[-C--:B------:R-:W-:Y:S01]  /*38e0*/  FFMA R25, R52, R42.reuse, R26 ;  /* 0x0000002a34197223 */ /* 0x080fe2000000001a */
[----:B------:R-:W-:Y:S01]  /*38f0*/  FFMA R26, R51, R42, R27 ;  /* 0x0000002a331a7223 */ /* 0x000fe2000000001b */
[----:B------:R0:W-:Y:S01]  /*3900*/  STL.128 [R18+0x30], R28 ;  /* 0x0000301c12007387 */ /* 0x0001e20000100c00 */
[-C--:B------:R-:W-:Y:S01]  /*3910*/  FFMA R32, R36, R43.reuse, R33 ;  /* 0x0000002b24207223 */ /* 0x080fe20000000021 */
[-C--:B------:R-:W-:Y:S01]  /*3920*/  FFMA R33, R3, R43.reuse, R24 ;  /* 0x0000002b03217223 */ /* 0x080fe20000000018 */
[-C--:B------:R-:W-:Y:S01]  /*3930*/  FFMA R34, R4, R43.reuse, R25 ;  /* 0x0000002b04227223 */ /* 0x080fe20000000019 */
[----:B------:R-:W-:-:S02]  /*3940*/  FFMA R35, R5, R43, R26 ;  /* 0x0000002b05237223 */ /* 0x000fc4000000001a */
[----:B------:R-:W3:Y:S04]  /*3950*/  LDL.128 R24, [R18+0x70] ;  /* 0x0000700012187983 */ /* 0x000ee80000100c00 */
[----:B0-----:R-:W4:Y:S01]  /*3960*/  LDL.128 R28, [R18+0x60] ;  /* 0x00006000121c7983 */ /* 0x001f220000100c00 */
[----:B------:R-:W-:-:S03]  /*3970*/  VIADD R19, R19, 0x70 ;  /* 0x0000007013137836 */ /* 0x000fc60000000000 */
[----:B------:R3:W-:Y:S02]  /*3980*/  STL.128 [R18+0x40], R32 ;  /* 0x0000402012007387 */ /* 0x0007e40000100c00 */
[----:B------:R-:W-:Y:S01]  /*3990*/  ISETP.NE.AND P0, PT, R19, 0x1e0, PT ;  /* 0x000001e01300780c */ /* 0x000fe20003f05270 */
        /* <DEDUP_REMOVED lines=8> */
[----:B------:R0:W-:Y:S01]  /*3a20*/  STL.128 [R18+0x50], R20 ;  /* 0x0000501412007387 */ /* 0x0001e20000100c00 */
[-C--:B---3--:R-:W-:Y:S01]  /*3a30*/  FFMA R32, R39, R42.reuse, R25 ;  /* 0x0000002a27207223 */ /* 0x088fe20000000019 */
[-C--:B------:R-:W-:Y:S01]  /*3a40*/  FFMA R35, R38, R42.reuse, R26 ;  /* 0x0000002a26237223 */ /* 0x080fe2000000001a */
[-C--:B----4-:R-:W-:Y:S01]  /*3a50*/  FFMA R33, R46, R42.reuse, R28 ;  /* 0x0000002a2e217223 */ /* 0x090fe2000000001c */
[-C--:B------:R-:W-:Y:S01]  /*3a60*/  FFMA R28, R45, R42.reuse, R29 ;  /* 0x0000002a2d1c7223 */ /* 0x080fe2000000001d */
[-C--:B------:R-:W-:Y:S01]  /*3a70*/  FFMA R29, R44, R42.reuse, R30 ;  /* 0x0000002a2c1d7223 */ /* 0x080fe2000000001e */
[-C--:B------:R-:W-:Y:S01]  /*3a80*/  FFMA R30, R41, R42.reuse, R31 ;  /* 0x0000002a291e7223 */ /* 0x080fe2000000001f */
[-C--:B------:R-:W-:Y:S01]  /*3a90*/  FFMA R31, R40, R42.reuse, R24 ;  /* 0x0000002a281f7223 */ /* 0x080fe20000000018 */
[----:B------:R-:W-:Y:S01]  /*3aa0*/  FFMA R42, R37, R42, R27 ;  /* 0x0000002a252a7223 */ /* 0x000fe2000000001b */
[-C--:B0-----:R-:W-:Y:S01]  /*3ab0*/  FFMA R20, R10, R43.reuse, R33 ;  /* 0x0000002b0a147223 */ /* 0x081fe20000000021 */
[-C--:B------:R-:W-:Y:S01]  /*3ac0*/  FFMA R21, R11, R43.reuse, R28 ;  /* 0x0000002b0b157223 */ /* 0x080fe2000000001c */
[-C--:B------:R-:W-:Y:S01]  /*3ad0*/  FFMA R22, R12, R43.reuse, R29 ;  /* 0x0000002b0c167223 */ /* 0x080fe2000000001d */
[-C--:B------:R-:W-:Y:S01]  /*3ae0*/  FFMA R23, R13, R43.reuse, R30 ;  /* 0x0000002b0d177223 */ /* 0x080fe2000000001e */
[-C--:B------:R-:W-:Y:S01]  /*3af0*/  FFMA R24, R14, R43.reuse, R31 ;  /* 0x0000002b0e187223 */ /* 0x080fe2000000001f */
[-C--:B------:R-:W-:Y:S01]  /*3b00*/  FFMA R25, R15, R43.reuse, R32 ;  /* 0x0000002b0f197223 */ /* 0x080fe20000000020 */
[-C--:B------:R-:W-:Y:S01]  /*3b10*/  FFMA R26, R16, R43.reuse, R35 ;  /* 0x0000002b101a7223 */ /* 0x080fe20000000023 */
[----:B------:R-:W-:Y:S01]  /*3b20*/  FFMA R27, R17, R43, R42 ;  /* 0x0000002b111b7223 */ /* 0x000fe2000000002a */
[----:B------:R-:W-:Y:S04]  /*3b30*/  STL.128 [R18+0x60], R20 ;  /* 0x0000601412007387 */ /* 0x000fe80000100c00 */
[----:B------:R0:W-:Y:S02]  /*3b40*/  STL.128 [R18+0x70], R24 ;  /* 0x0000701812007387 */ /* 0x0001e40000100c00 */
[----:B0-----:R-:W-:Y:S01]  /*3b50*/  IADD3 R18, PT, PT, R18, 0x100, RZ ;  /* 0x0000010012127810 */ /* 0x001fe20007ffe0ff */
[----:B------:R-:W-:Y:S06]  /*3b60*/  @P0 BRA `(.L_x_0) ;  /* 0xfffffff400600947 */ /* 0x000fec000383ffff */
[----:B------:R-:W-:-:S04]  /*3b70*/  IADD3 R55, PT, PT, R55, 0x1, RZ ;  /* 0x0000000137377810 */ /* 0x000fc80007ffe0ff */
[----:B------:R-:W-:-:S13]  /*3b80*/  ISETP.NE.AND P0, PT, R55, 0x80, PT ;  /* 0x000000803700780c */ /* 0x000fda0003f05270 */
[----:B------:R-:W-:Y:S05]  /*3b90*/  @P0 BRA `(.L_x_1) ;  /* 0xffffffe000cc0947 */ /* 0x000fea000383ffff */
[----:B------:R-:W0:Y:S01]  /*3ba0*/  S2R R17, SR_TID.X ;  /* 0x0000000000117919 */ /* 0x000e220000002100 */
[----:B------:R-:W1:Y:S01]  /*3bb0*/  LDC.64 R14, c[0x0][0x3a0] ;  /* 0x0000e800ff0e7b82 */ /* 0x000e620000000a00 */
[----:B------:R-:W-:-:S05]  /*3bc0*/  IMAD.SHL.U32 R3, R2, 0x40, RZ ;  /* 0x0000004002037824 */ /* 0x000fca00078e00ff */
[----:B------:R-:W-:Y:S02]  /*3bd0*/  LOP3.LUT R4, R3, 0x1c0, RZ, 0xc0, !PT ;  /* 0x000001c003047812 */ /* 0x000fe400078ec0ff */
[----:B------:R-:W2:Y:S02]  /*3be0*/  LDC.64 R12, c[0x0][0x398] ;  /* 0x0000e600ff0c7b82 */ /* 0x000ea40000000a00 */
[----:B0-----:R-:W-:-:S05]  /*3bf0*/  IADD3 R4, PT, PT, R4, R17, RZ ;  /* 0x0000001104047210 */ /* 0x001fca0007ffe0ff */
[----:B------:R-:W-:-:S04]  /*3c00*/  IMAD R17, R17, 0xf, R4 ;  /* 0x0000000f11117824 */ /* 0x000fc800078e0204 */
[----:B-1----:R-:W-:-:S04]  /*3c10*/  IMAD.WIDE.U32 R14, R17, 0x4, R14 ;  /* 0x00000004110e7825 */ /* 0x002fc800078e000e */
[----:B--2---:R-:W-:Y:S01]  /*3c20*/  IMAD.WIDE.U32 R12, R17, 0x4, R12 ;  /* 0x00000004110c7825 */ /* 0x004fe200078e000c */
[----:B------:R-:W5:Y:S04]  /*3c30*/  LDG.E.CONSTANT R89, desc[UR6][R14.64] ;  /* 0x000000060e597981 */ /* 0x000f68000c1e9900 */
        /* <DEDUP_REMOVED lines=30> */
[----:B------:R0:W5:Y:S01]  /*3e20*/  LDG.E.CONSTANT R71, desc[UR6][R12.64+0x3c] ;  /* 0x00003c060c477981 */ /* 0x000162000c1e9900 */
[C---:B------:R-:W-:Y:S01]  /*3e30*/  SHF.L.U32 R16, R2.reuse, 0xa, RZ ;  /* 0x0000000a02107819 */ /* 0x040fe200000006ff */
[----:B0-----:R-:W0:Y:S01]  /*3e40*/  LDC.64 R12, c[0x0][0x390] ;  /* 0x0000e400ff0c7b82 */ /* 0x001e220000000a00 */
[----:B------:R-:W-:-:S02]  /*3e50*/  IMAD.SHL.U32 R2, R2, 0x100, RZ ;  /* 0x0000010002027824 */ /* 0x000fc400078e00ff */
[----:B------:R-:W-:-:S03]  /*3e60*/  LOP3.LUT R16, R16, 0x7fffc000, RZ, 0xc0, !PT ;  /* 0x7fffc00010107812 */ /* 0x000fc600078ec0ff */
[----:B------:R-:W-:-:S04]  /*3e70*/  LOP3.LUT R2, R2, 0x800, RZ, 0xc0, !PT ;  /* 0x0000080002027812 */ /* 0x000fc800078ec0ff */
[----:B------:R-:W-:Y:S01]  /*3e80*/  IADD3 R17, PT, PT, R2, R17, R16 ;  /* 0x0000001102117210 */ /* 0x000fe20007ffe010 */
[----:B------:R-:W-:-:S04]  /*3e90*/  UMOV UR4, URZ ;  /* 0x000000ff00047c82 */ /* 0x000fc80008000000 */
[----:B0-----:R-:W-:-:S03]  /*3ea0*/  IMAD.WIDE.U32 R12, R17, 0x4, R12 ;  /* 0x00000004110c7825 */ /* 0x001fc600078e000c */
[----:B------:R-:W-:-:S04]  /*3eb0*/  IADD3 R2, P0, PT, R12, 0x1000, RZ ;  /* 0x000010000c027810 */ /* 0x000fc80007f1e0ff */
[----:B------:R-:W-:-:S09]  /*3ec0*/  IADD3.X R91, PT, PT, RZ, R13, RZ, P0, !PT ;  /* 0x0000000dff5b7210 */ /* 0x000fd200007fe4ff */
.L_x_2:
[----:B------:R-:W2:Y:S04]  /*3ed0*/  LDL.128 R52, [R0+-0x80] ;  /* 0xffff800000347983 */ /* 0x000ea80000100c00 */
[----:B------:R-:W3:Y:S04]  /*3ee0*/  LDL.128 R56, [R0+-0x70] ;  /* 0xffff900000387983 */ /* 0x000ee80000100c00 */
[----:B------:R-:W4:Y:S04]  /*3ef0*/  LDL.128 R12, [R0+-0x60] ;  /* 0xffffa000000c7983 */ /* 0x000f280000100c00 */
[----:B------:R-:W4:Y:S04]  /*3f00*/  LDL.128 R16, [R0+-0x50] ;  /* 0xffffb00000107983 */ /* 0x000f280000100c00 */
[----:B------:R-:W4:Y:S04]  /*3f10*/  LDL.128 R20, [R0+-0x40] ;  /* 0xffffc00000147983 */ /* 0x000f280000100c00 */
[----:B------:R-:W4:Y:S04]  /*3f20*/  LDL.128 R24, [R0+-0x30] ;  /* 0xffffd00000187983 */ /* 0x000f280000100c00 */
[----:B------:R-:W4:Y:S04]  /*3f30*/  LDL.128 R28, [R0+-0x20] ;  /* 0xffffe000001c7983 */ /* 0x000f280000100c00 */
[----:B------:R-:W4:Y:S04]  /*3f40*/  LDL.128 R32, [R0+-0x10] ;  /* 0xfffff00000207983 */ /* 0x000f280000100c00 */
[----:B------:R-:W4:Y:S04]  /*3f50*/  LDL.128 R36, [R0] ;  /* 0x0000000000247983 */ /* 0x000f280000100c00 */
[----:B------:R-:W4:Y:S04]  /*3f60*/  LDL.128 R40, [R0+0x10] ;  /* 0x0000100000287983 */ /* 0x000f280000100c00 */
[----:B------:R-:W4:Y:S04]  /*3f70*/  LDL.128 R44, [R0+0x20] ;  /* 0x00002000002c7983 */ /* 0x000f280000100c00 */
[----:B------:R-:W4:Y:S01]  /*3f80*/  LDL.128 R48, [R0+0x30] ;  /* 0x0000300000307983 */ /* 0x000f220000100c00 */
[----:B------:R-:W-:Y:S01]  /*3f90*/  MOV R92, R2 ;  /* 0x00000002005c7202 */ /* 0x000fe20000000f00 */
[----:B------:R-:W-:-:S02]  /*3fa0*/  IMAD.MOV.U32 R93, RZ, RZ, R91 ;  /* 0x000000ffff5d7224 */ /* 0x000fc400078e005b */
[----:B--2--5:R-:W-:Y:S01]  /*3fb0*/  FFMA R61, R90, R52, R89 ;  /* 0x000000345a3d7223 */ /* 0x024fe20000000059 */
[----:B------:R-:W-:Y:S01]  /*3fc0*/  FFMA R63, R88, R53, R87 ;  /* 0x00000035583f7223 */ /* 0x000fe20000000057 */
[----:B------:R-:W-:Y:S01]  /*3fd0*/  FFMA R65, R86, R54, R72 ;  /* 0x0000003656417223 */ /* 0x000fe20000000048 */
[----:B------:R-:W-:Y:S01]  /*3fe0*/  FFMA R67, R3, R55, R73 ;  /* 0x0000003703437223 */ /* 0x000fe20000000049 */
[----:B---3--:R-:W-:Y:S01]  /*3ff0*/  FFMA R91, R4, R56, R74 ;  /* 0x00000038045b7223 */ /* 0x008fe2000000004a */
[----:B------:R-:W-:Y:S01]  /*4000*/  FFMA R2, R5, R57, R75 ;  /* 0x0000003905027223 */ /* 0x000fe2000000004b */
[----:B------:R-:W-:Y:S01]  /*4010*/  FFMA R60, R6, R58, R76 ;  /* 0x0000003a063c7223 */ /* 0x000fe2000000004c */
[----:B------:R-:W-:Y:S01]  /*4020*/  FFMA R62, R7, R59, R77 ;  /* 0x0000003b073e7223 */ /* 0x000fe2000000004d */
[----:B------:R-:W2:Y:S04]  /*4030*/  LDL.128 R52, [R0+0x40] ;  /* 0x0000400000347983 */ /* 0x000ea80000100c00 */
[----:B------:R-:W3:Y:S04]  /*4040*/  LDL.128 R56, [R0+0x50] ;  /* 0x0000500000387983 */ /* 0x000ee80000100c00 */
[----:B------:R-:W-:Y:S04]  /*4050*/  STG.E desc[UR6][R92.64+-0x1000], R61 ;  /* 0xfff0003d5c007986 */ /* 0x000fe8000c101906 */
[----:B------:R-:W-:Y:S04]  /*4060*/  STG.E desc[UR6][R92.64+-0xffc], R63 ;  /* 0xfff0043f5c007986 */ /* 0x000fe8000c101906 */
[----:B------:R-:W-:Y:S04]  /*4070*/  STG.E desc[UR6][R92.64+-0xff8], R65 ;  /* 0xfff008415c007986 */ /* 0x000fe8000c101906 */
[----:B------:R0:W-:Y:S04]  /*4080*/  STG.E desc[UR6][R92.64+-0xff4], R67 ;  /* 0xfff00c435c007986 */ /* 0x0001e8000c101906 */
[----:B------:R-:W-:Y:S04]  /*4090*/  STG.E desc[UR6][R92.64+-0xfe8], R60 ;  /* 0xfff0183c5c007986 */ /* 0x000fe8000c101906 */
[----:B------:R1:W-:Y:S04]  /*40a0*/  STG.E desc[UR6][R92.64+-0xfe4], R62 ;  /* 0xfff01c3e5c007986 */ /* 0x0003e8000c101906 */
[----:B0-----:R-:W3:Y:S04]  /*40b0*/  LDL.128 R64, [R0+0x70] ;  /* 0x0000700000407983 */ /* 0x001ee80000100c00 */
[----:B-1----:R-:W3:Y:S01]  /*40c0*/  LDL.128 R60, [R0+0x60] ;  /* 0x00006000003c7983 */ /* 0x002ee20000100c00 */
[----:B----4-:R-:W-:Y:S01]  /*40d0*/  FFMA R13, R9, R13, R79 ;  /* 0x0000000d090d7223 */ /* 0x010fe2000000004f */
[----:B------:R-:W-:Y:S01]  /*40e0*/  FFMA R15, R11, R15, R81 ;  /* 0x0000000f0b0f7223 */ /* 0x000fe20000000051 */
[----:B------:R-:W-:Y:S01]  /*40f0*/  FFMA R17, R69, R17, R83 ;  /* 0x0000001145117223 */ /* 0x000fe20000000053 */
[----:B------:R-:W-:-:S02]  /*4100*/  FFMA R19, R71, R19, R85 ;  /* 0x0000001347137223 */ /* 0x000fc40000000055 */
[----:B------:R0:W-:Y:S04]  /*4110*/  STG.E desc[UR6][R92.64+-0xfdc], R13 ;  /* 0xfff0240d5c007986 */ /* 0x0001e8000c101906 */
[----:B------:R1:W-:Y:S04]  /*4120*/  STG.E desc[UR6][R92.64+-0xfd4], R15 ;  /* 0xfff02c0f5c007986 */ /* 0x0003e8000c101906 */
[----:B------:R4:W-:Y:S01]  /*4130*/  STG.E desc[UR6][R92.64+-0xfcc], R17 ;  /* 0xfff034115c007986 */ /* 0x0009e2000c101906 */
[----:B0-----:R-:W-:Y:S01]  /*4140*/  FFMA R13, R90, R20, R89 ;  /* 0x000000145a0d7223 */ /* 0x001fe20000000059 */
[----:B-1----:R-:W-:Y:S01]  /*4150*/  FFMA R15, R4, R24, R74 ;  /* 0x00000018040f7223 */ /* 0x002fe2000000004a */
[----:B----4-:R-:W-:Y:S01]  /*4160*/  FFMA R17, R6, R26, R76 ;  /* 0x0000001a06117223 */ /* 0x010fe2000000004c */
[----:B------:R0:W-:Y:S04]  /*4170*/  STG.E desc[UR6][R92.64+-0xfc4], R19 ;  /* 0xfff03c135c007986 */ /* 0x0001e8000c101906 */
[----:B------:R1:W-:Y:S04]  /*4180*/  STG.E desc[UR6][R92.64+-0x800], R13 ;  /* 0xfff8000d5c007986 */ /* 0x0003e8000c101906 */
[----:B------:R4:W-:Y:S04]  /*4190*/  STG.E desc[UR6][R92.64+-0x7f0], R15 ;  /* 0xfff8100f5c007986 */ /* 0x0009e8000c101906 */
[----:B------:R4:W-:Y:S01]  /*41a0*/  STG.E desc[UR6][R92.64+-0x7e8], R17 ;  /* 0xfff818115c007986 */ /* 0x0009e2000c101906 */
[----:B0-----:R-:W-:Y:S01]  /*41b0*/  FFMA R19, R10, R30, R80 ;  /* 0x0000001e0a137223 */ /* 0x001fe20000000050 */
[----:B-1----:R-:W-:Y:S01]  /*41c0*/  FFMA R13, R8, R28, R78 ;  /* 0x0000001c080d7223 */ /* 0x002fe2000000004e */
[----:B----4-:R-:W-:Y:S01]  /*41d0*/  FFMA R15, R68, R32, R82 ;  /* 0x00000020440f7223 */ /* 0x010fe20000000052 */
[----:B------:R-:W-:-:S03]  /*41e0*/  FFMA R17, R70, R34, R84 ;  /* 0x0000002246117223 */ /* 0x000fc60000000054 */
[----:B------:R0:W-:Y:S04]  /*41f0*/  STG.E desc[UR6][R92.64+-0x7e0], R13 ;  /* 0xfff8200d5c007986 */ /* 0x0001e8000c101906 */
[----:B------:R1:W-:Y:S04]  /*4200*/  STG.E desc[UR6][R92.64+-0x7d8], R19 ;  /* 0xfff828135c007986 */ /* 0x0003e8000c101906 */
[----:B------:R4:W-:Y:S04]  /*4210*/  STG.E desc[UR6][R92.64+-0x7d0], R15 ;  /* 0xfff8300f5c007986 */ /* 0x0009e8000c101906 */
[----:B------:R4:W-:Y:S01]  /*4220*/  STG.E desc[UR6][R92.64+-0x7c8], R17 ;  /* 0xfff838115c007986 */ /* 0x0009e2000c101906 */
[----:B0-----:R-:W-:Y:S01]  /*4230*/  FFMA R13, R90, R36, R89 ;  /* 0x000000245a0d7223 */ /* 0x001fe20000000059 */
[----:B-1----:R-:W-:Y:S01]  /*4240*/  FFMA R19, R86, R38, R72 ;  /* 0x0000002656137223 */ /* 0x002fe20000000048 */
[----:B----4-:R-:W-:Y:S01]  /*4250*/  FFMA R15, R4, R40, R74 ;  /* 0x00000028040f7223 */ /* 0x010fe2000000004a */
[----:B------:R-:W-:-:S02]  /*4260*/  FFMA R17, R6, R42, R76 ;  /* 0x0000002a06117223 */ /* 0x000fc4000000004c */
        /* <DEDUP_REMOVED lines=8> */
[----:B------:R-:W-:Y:S04]  /*42f0*/  STG.E desc[UR6][R92.64+0x20], R13 ;  /* 0x0000200d5c007986 */ /* 0x000fe8000c101906 */
[----:B------:R-:W-:Y:S04]  /*4300*/  STG.E desc[UR6][R92.64+0x28], R19 ;  /* 0x000028135c007986 */ /* 0x000fe8000c101906 */
[----:B------:R-:W-:Y:S04]  /*4310*/  STG.E desc[UR6][R92.64+0x30], R15 ;  /* 0x0000300f5c007986 */ /* 0x000fe8000c101906 */
[----:B------:R-:W-:Y:S01]  /*4320*/  STG.E desc[UR6][R92.64+0x38], R17 ;  /* 0x000038115c007986 */ /* 0x000fe2000c101906 */
[----:B------:R-:W-:Y:S01]  /*4330*/  FFMA R12, R8, R12, R78 ;  /* 0x0000000c080c7223 */ /* 0x000fe2000000004e */
[----:B------:R-:W-:Y:S01]  /*4340*/  FFMA R16, R68, R16, R82 ;  /* 0x0000001044107223 */ /* 0x000fe20000000052 */
[----:B------:R-:W-:Y:S01]  /*4350*/  FFMA R18, R70, R18, R84 ;  /* 0x0000001246127223 */ /* 0x000fe20000000054 */
[C---:B------:R-:W-:Y:S01]  /*4360*/  FFMA R21, R88.reuse, R21, R87 ;  /* 0x0000001558157223 */ /* 0x040fe20000000057 */
[----:B------:R-:W-:Y:S01]  /*4370*/  FFMA R23, R3, R23, R73 ;  /* 0x0000001703177223 */ /* 0x000fe20000000049 */
        /* <DEDUP_REMOVED lines=14> */
[----:B------:R-:W-:Y:S04]  /*4460*/  STG.E desc[UR6][R92.64+-0xfe0], R12 ;  /* 0xfff0200c5c007986 */ /* 0x000fe8000c101906 */
        /* <DEDUP_REMOVED lines=17> */
[----:B------:R-:W-:Y:S01]  /*4580*/  STG.E desc[UR6][R92.64+0x3c], R51 ;  /* 0x00003c335c007986 */ /* 0x000fe2000c101906 */
[----:B------:R-:W-:-:S03]  /*4590*/  UIADD3 UR4, UPT, UPT, UR4, 0x1, URZ ;  /* 0x0000000104047890 */ /* 0x000fc6000fffe0ff */
[----:B------:R0:W-:Y:S01]  /*45a0*/  STG.E desc[UR6][R92.64+-0xff0], R91 ;  /* 0xfff0105b5c007986 */ /* 0x0001e2000c101906 */
[----:B------:R-:W-:-:S03]  /*45b0*/  UISETP.NE.AND UP0, UPT, UR4, 0x4, UPT ;  /* 0x000000040400788c */ /* 0x000fc6000bf05270 */
[----:B------:R1:W-:Y:S01]  /*45c0*/  STG.E desc[UR6][R92.64+-0xfec], R2 ;  /* 0xfff014025c007986 */ /* 0x0003e2000c101906 */
[----:B0-----:R-:W-:-:S05]  /*45d0*/  FFMA R91, R10, R14, R80 ;  /* 0x0000000e0a5b7223 */ /* 0x001fca0000000050 */
[----:B------:R-:W-:Y:S01]  /*45e0*/  STG.E desc[UR6][R92.64+-0xfd8], R91 ;  /* 0xfff0285b5c007986 */ /* 0x000fe2000c101906 */
[----:B-1----:R-:W-:Y:S01]  /*45f0*/  IADD3 R2, P0, PT, R92, 0x4000, RZ ;  /* 0x000040005c027810 */ /* 0x002fe20007f1e0ff */
[----:B--2---:R-:W-:Y:S01]  /*4600*/  FFMA R13, R90, R52, R89 ;  /* 0x000000345a0d7223 */ /* 0x004fe20000000059 */
[----:B------:R-:W-:Y:S01]  /*4610*/  FFMA R19, R86, R54, R72 ;  /* 0x0000003656137223 */ /* 0x000fe20000000048 */
[----:B---3--:R-:W-:Y:S01]  /*4620*/  FFMA R15, R4, R56, R74 ;  /* 0x00000038040f7223 */ /* 0x008fe2000000004a */
[----:B------:R-:W-:Y:S02]  /*4630*/  FFMA R17, R6, R58, R76 ;  /* 0x0000003a06117223 */ /* 0x000fe4000000004c */
[----:B------:R-:W-:Y:S01]  /*4640*/  STG.E desc[UR6][R92.64+0x800], R13 ;  /* 0x0008000d5c007986 */ /* 0x000fe2000c101906 */
[----:B------:R-:W-:Y:S01]  /*4650*/  FFMA R53, R88, R53, R87 ;  /* 0x0000003558357223 */ /* 0x000fe20000000057 */
[----:B------:R-:W-:Y:S01]  /*4660*/  FFMA R55, R3, R55, R73 ;  /* 0x0000003703377223 */ /* 0x000fe20000000049 */
[----:B------:R-:W-:Y:S01]  /*4670*/  FFMA R57, R5, R57, R75 ;  /* 0x0000003905397223 */ /* 0x000fe2000000004b */
[----:B------:R-:W-:Y:S01]  /*4680*/  STG.E desc[UR6][R92.64+0x808], R19 ;  /* 0x000808135c007986 */ /* 0x000fe2000c101906 */
[----:B------:R-:W-:-:S03]  /*4690*/  FFMA R59, R7, R59, R77 ;  /* 0x0000003b073b7223 */ /* 0x000fc6000000004d */
[----:B------:R0:W-:Y:S04]  /*46a0*/  STG.E desc[UR6][R92.64+0x810], R15 ;  /* 0x0008100f5c007986 */ /* 0x0001e8000c101906 */
[----:B------:R1:W-:Y:S04]  /*46b0*/  STG.E desc[UR6][R92.64+0x818], R17 ;  /* 0x000818115c007986 */ /* 0x0003e8000c101906 */
[----:B------:R-:W-:Y:S04]  /*46c0*/  STG.E desc[UR6][R92.64+0x804], R53 ;  /* 0x000804355c007986 */ /* 0x000fe8000c101906 */
[----:B------:R-:W-:Y:S01]  /*46d0*/  STG.E desc[UR6][R92.64+0x80c], R55 ;  /* 0x00080c375c007986 */ /* 0x000fe2000c101906 */
[----:B0-----:R-:W-:Y:S01]  /*46e0*/  FFMA R15, R68, R64, R82 ;  /* 0x00000040440f7223 */ /* 0x001fe20000000052 */
[----:B------:R-:W-:Y:S01]  /*46f0*/  FFMA R65, R69, R65, R83 ;  /* 0x0000004145417223 */ /* 0x000fe20000000053 */
[----:B-1----:R-:W-:Y:S01]  /*4700*/  FFMA R17, R70, R66, R84 ;  /* 0x0000004246117223 */ /* 0x002fe20000000054 */
        /* <DEDUP_REMOVED lines=15> */
[----:B------:R-:W-:Y:S01]  /*4800*/  FFMA R91, R86, R22, R72 ;  /* 0x00000016565b7223 */ /* 0x000fe20000000048 */
[----:B------:R-:W-:-:S04]  /*4810*/  IADD3 R0, PT, PT, R0, 0x100, RZ ;  /* 0x0000010000007810 */ /* 0x000fc80007ffe0ff */
[----:B------:R0:W-:Y:S02]  /*4820*/  STG.E desc[UR6][R92.64+-0x7f8], R91 ;  /* 0xfff8085b5c007986 */ /* 0x0001e4000c101906 */
[----:B0-----:R-:W-:Y:S01]  /*4830*/  IADD3.X R91, PT, PT, RZ, R93, RZ, P0, !PT ;  /* 0x0000005dff5b7210 */ /* 0x001fe200007fe4ff */
[----:B------:R-:W-:Y:S06]  /*4840*/  BRA.U UP0, `(.L_x_2) ;  /* 0xfffffff500a07547 */ /* 0x000fec000b83ffff */
[----:B------:R-:W-:Y:S05]  /*4850*/  EXIT ;  /* 0x000000000000794d */ /* 0x000fea0003800000 */
.L_x_3:
[----:B------:R-:W-:-:S00]  /*4860*/  BRA `(.L_x_3) ;  /* 0xfffffffc00fc7947 */ /* 0x000fc0000383ffff */
[----:B------:R-:W-:-:S00]  /*4870*/  NOP ;  /* 0x0000000000007918 */ /* 0x000fc00000000000 */
        /* <DEDUP_REMOVED lines=8> */
.L_x_4:


//--------------------- .nv.shared.my_kernel_kernel0 --------------------------
	.section	.nv.shared.my_kernel_kernel0,"aw",@nobits
	.sectionflags	@""
	.align	4
.nv.shared.my_kernel_kernel0:
	.zero		1928


//--------------------- .nv.shared.reserved.0     --------------------------
	.section	.nv.shared.reserved.0,"aw",@nobits
	.weak		__nv_reservedSMEM_offset_0_alias
	.size		__nv_reservedSMEM_offset_0_alias, 0, 64
	.other		__nv_reservedSMEM_offset_0_alias,@"STO_CUDA_RESERVED_SHARED STV_DEFAULT"
__nv_reservedSMEM_offset_0_alias:
	.zero		0
	.zero		64


//--------------------- .nv.constant0.my_kernel_kernel0 --------------------------
	.section	.nv.constant0.my_kernel_kernel0,"a",@progbits
	.sectionflags	@""
	.align	4
.nv.constant0.my_kernel_kernel0:
	.zero		936


//--------------------- SYMBOLS --------------------------

	.type		.nv.reservedSmem.offset0,@object
	.size		.nv.reservedSmem.offset0,0x4
	.type		.nv.reservedSmem.cap,@object
	.size		.nv.reservedSmem.cap,0x4
